//
// Generated by NVIDIA NVVM Compiler
//
// Compiler Build ID: CL-36424714
// Cuda compilation tools, release 13.0, V13.0.88
// Based on NVVM 20.0.0
//

.version 9.0
.target sm_100
.address_size 64

	// .globl	_Z30straightforward_unified_kernelPdS_jjjjjj
.extern .shared .align 16 .b8 tile[];

.visible .entry _Z30straightforward_unified_kernelPdS_jjjjjj(
	.param .u64 .ptr .align 1 _Z30straightforward_unified_kernelPdS_jjjjjj_param_0,
	.param .u64 .ptr .align 1 _Z30straightforward_unified_kernelPdS_jjjjjj_param_1,
	.param .u32 _Z30straightforward_unified_kernelPdS_jjjjjj_param_2,
	.param .u32 _Z30straightforward_unified_kernelPdS_jjjjjj_param_3,
	.param .u32 _Z30straightforward_unified_kernelPdS_jjjjjj_param_4,
	.param .u32 _Z30straightforward_unified_kernelPdS_jjjjjj_param_5,
	.param .u32 _Z30straightforward_unified_kernelPdS_jjjjjj_param_6,
	.param .u32 _Z30straightforward_unified_kernelPdS_jjjjjj_param_7
)
{
	.reg .pred 	%p<4>;
	.reg .b32 	%r<29>;
	.reg .b64 	%rd<23>;
	.reg .b64 	%fd<17>;

	ld.param.u64 	%rd1, [_Z30straightforward_unified_kernelPdS_jjjjjj_param_0];
	ld.param.u64 	%rd2, [_Z30straightforward_unified_kernelPdS_jjjjjj_param_1];
	ld.param.u32 	%r3, [_Z30straightforward_unified_kernelPdS_jjjjjj_param_3];
	ld.param.u32 	%r4, [_Z30straightforward_unified_kernelPdS_jjjjjj_param_4];
	ld.param.u32 	%r5, [_Z30straightforward_unified_kernelPdS_jjjjjj_param_5];
	ld.param.u32 	%r6, [_Z30straightforward_unified_kernelPdS_jjjjjj_param_6];
	ld.param.u32 	%r7, [_Z30straightforward_unified_kernelPdS_jjjjjj_param_7];
	mov.u32 	%r8, %ctaid.y;
	mov.u32 	%r9, %ntid.y;
	mov.u32 	%r10, %tid.y;
	mad.lo.s32 	%r11, %r8, %r9, %r10;
	add.s32 	%r1, %r11, %r4;
	mov.u32 	%r12, %ctaid.x;
	mov.u32 	%r13, %ntid.x;
	mov.u32 	%r14, %tid.x;
	mad.lo.s32 	%r15, %r12, %r13, %r14;
	add.s32 	%r2, %r15, %r6;
	setp.gt.u32 	%p1, %r1, %r5;
	setp.gt.u32 	%p2, %r2, %r7;
	or.pred  	%p3, %p1, %p2;
	@%p3 bra 	$L__BB0_2;
	cvta.to.global.u64 	%rd3, %rd2;
	cvta.to.global.u64 	%rd4, %rd1;
	mul.lo.s32 	%r16, %r1, %r3;
	add.s32 	%r17, %r2, %r16;
	add.s32 	%r18, %r17, 1;
	mul.wide.u32 	%rd5, %r18, 8;
	add.s64 	%rd6, %rd3, %rd5;
	ld.global.f64 	%fd1, [%rd6];
	add.s32 	%r19, %r17, -1;
	mul.wide.u32 	%rd7, %r19, 8;
	add.s64 	%rd8, %rd3, %rd7;
	ld.global.f64 	%fd2, [%rd8];
	add.f64 	%fd3, %fd1, %fd2;
	add.s32 	%r20, %r16, %r3;
	add.s32 	%r21, %r20, %r2;
	mul.wide.u32 	%rd9, %r21, 8;
	add.s64 	%rd10, %rd3, %rd9;
	ld.global.f64 	%fd4, [%rd10];
	add.f64 	%fd5, %fd3, %fd4;
	shl.b32 	%r22, %r3, 1;
	sub.s32 	%r23, %r20, %r22;
	add.s32 	%r24, %r23, %r2;
	mul.wide.u32 	%rd11, %r24, 8;
	add.s64 	%rd12, %rd3, %rd11;
	ld.global.f64 	%fd6, [%rd12];
	add.f64 	%fd7, %fd5, %fd6;
	add.s32 	%r25, %r21, 1;
	mul.wide.u32 	%rd13, %r25, 8;
	add.s64 	%rd14, %rd3, %rd13;
	ld.global.f64 	%fd8, [%rd14];
	fma.rn.f64 	%fd9, %fd7, 0d4010000000000000, %fd8;
	add.s32 	%r26, %r21, -1;
	mul.wide.u32 	%rd15, %r26, 8;
	add.s64 	%rd16, %rd3, %rd15;
	ld.global.f64 	%fd10, [%rd16];
	add.f64 	%fd11, %fd10, %fd9;
	add.s32 	%r27, %r24, 1;
	mul.wide.u32 	%rd17, %r27, 8;
	add.s64 	%rd18, %rd3, %rd17;
	ld.global.f64 	%fd12, [%rd18];
	add.f64 	%fd13, %fd12, %fd11;
	add.s32 	%r28, %r24, -1;
	mul.wide.u32 	%rd19, %r28, 8;
	add.s64 	%rd20, %rd3, %rd19;
	ld.global.f64 	%fd14, [%rd20];
	add.f64 	%fd15, %fd14, %fd13;
	mul.f64 	%fd16, %fd15, 0d3FA999999999999A;
	mul.wide.u32 	%rd21, %r17, 8;
	add.s64 	%rd22, %rd4, %rd21;
	st.global.f64 	[%rd22], %fd16;
$L__BB0_2:
	ret;

}
	// .globl	_Z21tiled_no_halos_kernelPdPKdjjjjjj
.visible .entry _Z21tiled_no_halos_kernelPdPKdjjjjjj(
	.param .u64 .ptr .align 1 _Z21tiled_no_halos_kernelPdPKdjjjjjj_param_0,
	.param .u64 .ptr .align 1 _Z21tiled_no_halos_kernelPdPKdjjjjjj_param_1,
	.param .u32 _Z21tiled_no_halos_kernelPdPKdjjjjjj_param_2,
	.param .u32 _Z21tiled_no_halos_kernelPdPKdjjjjjj_param_3,
	.param .u32 _Z21tiled_no_halos_kernelPdPKdjjjjjj_param_4,
	.param .u32 _Z21tiled_no_halos_kernelPdPKdjjjjjj_param_5,
	.param .u32 _Z21tiled_no_halos_kernelPdPKdjjjjjj_param_6,
	.param .u32 _Z21tiled_no_halos_kernelPdPKdjjjjjj_param_7
)
{
	.reg .pred 	%p<24>;
	.reg .b32 	%r<51>;
	.reg .b64 	%rd<13>;
	.reg .b64 	%fd<26>;

	ld.param.u64 	%rd5, [_Z21tiled_no_halos_kernelPdPKdjjjjjj_param_0];
	ld.param.u64 	%rd6, [_Z21tiled_no_halos_kernelPdPKdjjjjjj_param_1];
	ld.param.u32 	%r11, [_Z21tiled_no_halos_kernelPdPKdjjjjjj_param_2];
	ld.param.u32 	%r12, [_Z21tiled_no_halos_kernelPdPKdjjjjjj_param_3];
	ld.param.u32 	%r13, [_Z21tiled_no_halos_kernelPdPKdjjjjjj_param_4];
	ld.param.u32 	%r14, [_Z21tiled_no_halos_kernelPdPKdjjjjjj_param_5];
	ld.param.u32 	%r15, [_Z21tiled_no_halos_kernelPdPKdjjjjjj_param_6];
	ld.param.u32 	%r16, [_Z21tiled_no_halos_kernelPdPKdjjjjjj_param_7];
	cvta.to.global.u64 	%rd1, %rd6;
	mov.u32 	%r1, %tid.x;
	mov.u32 	%r2, %tid.y;
	mov.u32 	%r3, %ntid.x;
	mov.u32 	%r4, %ntid.y;
	mov.u32 	%r17, %ctaid.y;
	mad.lo.s32 	%r18, %r17, %r4, %r2;
	add.s32 	%r5, %r18, %r13;
	mov.u32 	%r19, %ctaid.x;
	mad.lo.s32 	%r20, %r19, %r3, %r1;
	add.s32 	%r6, %r20, %r15;
	add.s32 	%r7, %r3, 2;
	setp.le.u32 	%p4, %r5, %r14;
	setp.le.u32 	%p5, %r6, %r16;
	and.pred  	%p1, %p4, %p5;
	not.pred 	%p6, %p1;
	@%p6 bra 	$L__BB1_12;
	add.s32 	%r21, %r5, -1;
	mad.lo.s32 	%r22, %r21, %r12, %r6;
	mad.lo.s32 	%r23, %r2, %r7, %r1;
	add.s32 	%r8, %r22, -1;
	mul.wide.s32 	%rd7, %r8, 8;
	add.s64 	%rd2, %rd1, %rd7;
	ld.global.f64 	%fd1, [%rd2];
	shl.b32 	%r24, %r23, 3;
	mov.u32 	%r25, tile;
	add.s32 	%r9, %r25, %r24;
	st.shared.f64 	[%r9], %fd1;
	setp.ge.u32 	%p7, %r1, %r3;
	@%p7 bra 	$L__BB1_3;
	ld.global.f64 	%fd2, [%rd2+8];
	st.shared.f64 	[%r9+8], %fd2;
$L__BB1_3:
	ld.global.f64 	%fd3, [%rd2+16];
	st.shared.f64 	[%r9+16], %fd3;
	setp.ge.u32 	%p8, %r2, %r4;
	mul.wide.s32 	%rd8, %r12, 8;
	add.s64 	%rd3, %rd2, %rd8;
	@%p8 bra 	$L__BB1_5;
	ld.global.f64 	%fd4, [%rd3];
	shl.b32 	%r26, %r7, 3;
	add.s32 	%r27, %r9, %r26;
	st.shared.f64 	[%r27], %fd4;
$L__BB1_5:
	setp.ge.u32 	%p9, %r2, %r4;
	setp.ge.u32 	%p10, %r1, %r3;
	or.pred  	%p11, %p9, %p10;
	@%p11 bra 	$L__BB1_7;
	ld.global.f64 	%fd5, [%rd3+8];
	shl.b32 	%r28, %r7, 3;
	add.s32 	%r29, %r9, %r28;
	st.shared.f64 	[%r29+8], %fd5;
$L__BB1_7:
	setp.ge.u32 	%p12, %r2, %r4;
	@%p12 bra 	$L__BB1_9;
	ld.global.f64 	%fd6, [%rd3+16];
	shl.b32 	%r30, %r7, 3;
	add.s32 	%r31, %r30, %r9;
	st.shared.f64 	[%r31+16], %fd6;
$L__BB1_9:
	setp.ge.u32 	%p13, %r1, %r3;
	shl.b32 	%r32, %r12, 1;
	add.s32 	%r33, %r8, %r32;
	mul.wide.s32 	%rd9, %r33, 8;
	add.s64 	%rd4, %rd1, %rd9;
	ld.global.f64 	%fd7, [%rd4];
	shl.b32 	%r34, %r7, 4;
	add.s32 	%r10, %r9, %r34;
	st.shared.f64 	[%r10], %fd7;
	@%p13 bra 	$L__BB1_11;
	ld.global.f64 	%fd8, [%rd4+8];
	st.shared.f64 	[%r10+8], %fd8;
$L__BB1_11:
	ld.global.f64 	%fd9, [%rd4+16];
	st.shared.f64 	[%r10+16], %fd9;
$L__BB1_12:
	bar.sync 	0;
	setp.lt.s32 	%p15, %r5, 2;
	mov.pred 	%p23, 0;
	or.pred  	%p17, %p15, %p6;
	@%p17 bra 	$L__BB1_14;
	add.s32 	%r35, %r11, -2;
	setp.lt.u32 	%p23, %r5, %r35;
$L__BB1_14:
	setp.lt.s32 	%p18, %r6, 2;
	not.pred 	%p19, %p23;
	or.pred  	%p20, %p18, %p19;
	add.s32 	%r36, %r12, -2;
	setp.ge.u32 	%p21, %r6, %r36;
	or.pred  	%p22, %p21, %p20;
	@%p22 bra 	$L__BB1_16;
	mad.lo.s32 	%r37, %r7, %r2, %r7;
	add.s32 	%r38, %r37, %r1;
	shl.b32 	%r39, %r38, 3;
	mov.u32 	%r40, tile;
	add.s32 	%r41, %r40, %r39;
	ld.shared.f64 	%fd10, [%r41+16];
	ld.shared.f64 	%fd11, [%r41];
	add.f64 	%fd12, %fd10, %fd11;
	add.s32 	%r42, %r37, %r7;
	shl.b32 	%r43, %r7, 3;
	add.s32 	%r44, %r41, %r43;
	ld.shared.f64 	%fd13, [%r44+8];
	add.f64 	%fd14, %fd12, %fd13;
	shl.b32 	%r45, %r7, 1;
	sub.s32 	%r46, %r42, %r45;
	add.s32 	%r47, %r46, %r1;
	shl.b32 	%r48, %r47, 3;
	add.s32 	%r49, %r40, %r48;
	ld.shared.f64 	%fd15, [%r49+8];
	add.f64 	%fd16, %fd14, %fd15;
	ld.shared.f64 	%fd17, [%r44+16];
	fma.rn.f64 	%fd18, %fd16, 0d4010000000000000, %fd17;
	ld.shared.f64 	%fd19, [%r44];
	add.f64 	%fd20, %fd19, %fd18;
	ld.shared.f64 	%fd21, [%r49+16];
	add.f64 	%fd22, %fd21, %fd20;
	ld.shared.f64 	%fd23, [%r49];
	add.f64 	%fd24, %fd23, %fd22;
	mul.f64 	%fd25, %fd24, 0d3FA999999999999A;
	mad.lo.s32 	%r50, %r5, %r12, %r6;
	cvta.to.global.u64 	%rd10, %rd5;
	mul.wide.u32 	%rd11, %r50, 8;
	add.s64 	%rd12, %rd10, %rd11;
	st.global.f64 	[%rd12], %fd25;
$L__BB1_16:
	ret;

}
	// .globl	_Z23tiled_with_halos_kernelPdPKdjjjjjj
.visible .entry _Z23tiled_with_halos_kernelPdPKdjjjjjj(
	.param .u64 .ptr .align 1 _Z23tiled_with_halos_kernelPdPKdjjjjjj_param_0,
	.param .u64 .ptr .align 1 _Z23tiled_with_halos_kernelPdPKdjjjjjj_param_1,
	.param .u32 _Z23tiled_with_halos_kernelPdPKdjjjjjj_param_2,
	.param .u32 _Z23tiled_with_halos_kernelPdPKdjjjjjj_param_3,
	.param .u32 _Z23tiled_with_halos_kernelPdPKdjjjjjj_param_4,
	.param .u32 _Z23tiled_with_halos_kernelPdPKdjjjjjj_param_5,
	.param .u32 _Z23tiled_with_halos_kernelPdPKdjjjjjj_param_6,
	.param .u32 _Z23tiled_with_halos_kernelPdPKdjjjjjj_param_7
)
{
	.reg .pred 	%p<17>;
	.reg .b32 	%r<56>;
	.reg .b64 	%rd<25>;
	.reg .b64 	%fd<26>;

	ld.param.u64 	%rd1, [_Z23tiled_with_halos_kernelPdPKdjjjjjj_param_0];
	ld.param.u64 	%rd2, [_Z23tiled_with_halos_kernelPdPKdjjjjjj_param_1];
	ld.param.u32 	%r6, [_Z23tiled_with_halos_kernelPdPKdjjjjjj_param_2];
	ld.param.u32 	%r7, [_Z23tiled_with_halos_kernelPdPKdjjjjjj_param_3];
	ld.param.u32 	%r8, [_Z23tiled_with_halos_kernelPdPKdjjjjjj_param_4];
	ld.param.u32 	%r9, [_Z23tiled_with_halos_kernelPdPKdjjjjjj_param_5];
	ld.param.u32 	%r10, [_Z23tiled_with_halos_kernelPdPKdjjjjjj_param_6];
	ld.param.u32 	%r11, [_Z23tiled_with_halos_kernelPdPKdjjjjjj_param_7];
	mov.u32 	%r1, %tid.x;
	mov.u32 	%r2, %tid.y;
	mov.u32 	%r12, %ntid.x;
	mov.u32 	%r13, %ntid.y;
	mov.u32 	%r14, %ctaid.y;
	mad.lo.s32 	%r15, %r14, %r13, %r2;
	add.s32 	%r3, %r15, %r8;
	mov.u32 	%r16, %ctaid.x;
	mad.lo.s32 	%r17, %r16, %r12, %r1;
	add.s32 	%r4, %r17, %r10;
	add.s32 	%r5, %r12, 2;
	setp.le.u32 	%p4, %r3, %r9;
	setp.le.u32 	%p5, %r4, %r11;
	and.pred  	%p1, %p4, %p5;
	not.pred 	%p6, %p1;
	@%p6 bra 	$L__BB2_2;
	cvta.to.global.u64 	%rd3, %rd2;
	mul.lo.s32 	%r18, %r2, %r5;
	add.s32 	%r19, %r18, %r5;
	add.s32 	%r20, %r1, %r19;
	mul.lo.s32 	%r21, %r3, %r7;
	add.s32 	%r22, %r4, %r21;
	mul.wide.u32 	%rd4, %r22, 8;
	add.s64 	%rd5, %rd3, %rd4;
	ld.global.f64 	%fd1, [%rd5];
	shl.b32 	%r23, %r20, 3;
	mov.u32 	%r24, tile;
	add.s32 	%r25, %r24, %r23;
	st.shared.f64 	[%r25+8], %fd1;
	add.s32 	%r26, %r1, %r18;
	sub.s32 	%r27, %r21, %r7;
	add.s32 	%r28, %r27, %r4;
	add.s32 	%r29, %r28, -1;
	mul.wide.u32 	%rd6, %r29, 8;
	add.s64 	%rd7, %rd3, %rd6;
	ld.global.f64 	%fd2, [%rd7];
	shl.b32 	%r30, %r26, 3;
	add.s32 	%r31, %r24, %r30;
	st.shared.f64 	[%r31], %fd2;
	mul.wide.u32 	%rd8, %r28, 8;
	add.s64 	%rd9, %rd3, %rd8;
	ld.global.f64 	%fd3, [%rd9];
	st.shared.f64 	[%r31+8], %fd3;
	add.s32 	%r32, %r28, 1;
	mul.wide.u32 	%rd10, %r32, 8;
	add.s64 	%rd11, %rd3, %rd10;
	ld.global.f64 	%fd4, [%rd11];
	st.shared.f64 	[%r31+16], %fd4;
	add.s32 	%r33, %r29, %r7;
	mul.wide.u32 	%rd12, %r33, 8;
	add.s64 	%rd13, %rd3, %rd12;
	ld.global.f64 	%fd5, [%rd13];
	st.shared.f64 	[%r25], %fd5;
	add.s32 	%r34, %r33, 2;
	mul.wide.u32 	%rd14, %r34, 8;
	add.s64 	%rd15, %rd3, %rd14;
	ld.global.f64 	%fd6, [%rd15];
	st.shared.f64 	[%r25+16], %fd6;
	add.s32 	%r35, %r22, %r7;
	add.s32 	%r36, %r33, %r7;
	mul.wide.u32 	%rd16, %r36, 8;
	add.s64 	%rd17, %rd3, %rd16;
	ld.global.f64 	%fd7, [%rd17];
	shl.b32 	%r37, %r5, 3;
	add.s32 	%r38, %r25, %r37;
	st.shared.f64 	[%r38], %fd7;
	mul.wide.u32 	%rd18, %r35, 8;
	add.s64 	%rd19, %rd3, %rd18;
	ld.global.f64 	%fd8, [%rd19];
	st.shared.f64 	[%r38+8], %fd8;
	add.s32 	%r39, %r36, 2;
	mul.wide.u32 	%rd20, %r39, 8;
	add.s64 	%rd21, %rd3, %rd20;
	ld.global.f64 	%fd9, [%rd21];
	st.shared.f64 	[%r38+16], %fd9;
$L__BB2_2:
	bar.sync 	0;
	setp.lt.s32 	%p8, %r3, 2;
	mov.pred 	%p16, 0;
	or.pred  	%p10, %p8, %p6;
	@%p10 bra 	$L__BB2_4;
	add.s32 	%r40, %r6, -2;
	setp.lt.u32 	%p16, %r3, %r40;
$L__BB2_4:
	setp.lt.s32 	%p11, %r4, 2;
	not.pred 	%p12, %p16;
	or.pred  	%p13, %p11, %p12;
	add.s32 	%r41, %r7, -2;
	setp.ge.u32 	%p14, %r4, %r41;
	or.pred  	%p15, %p14, %p13;
	@%p15 bra 	$L__BB2_6;
	mad.lo.s32 	%r42, %r5, %r2, %r5;
	add.s32 	%r43, %r42, %r1;
	shl.b32 	%r44, %r43, 3;
	mov.u32 	%r45, tile;
	add.s32 	%r46, %r45, %r44;
	ld.shared.f64 	%fd10, [%r46+16];
	ld.shared.f64 	%fd11, [%r46];
	add.f64 	%fd12, %fd10, %fd11;
	add.s32 	%r47, %r42, %r5;
	shl.b32 	%r48, %r5, 3;
	add.s32 	%r49, %r46, %r48;
	ld.shared.f64 	%fd13, [%r49+8];
	add.f64 	%fd14, %fd12, %fd13;
	shl.b32 	%r50, %r5, 1;
	sub.s32 	%r51, %r47, %r50;
	add.s32 	%r52, %r51, %r1;
	shl.b32 	%r53, %r52, 3;
	add.s32 	%r54, %r45, %r53;
	ld.shared.f64 	%fd15, [%r54+8];
	add.f64 	%fd16, %fd14, %fd15;
	ld.shared.f64 	%fd17, [%r49+16];
	fma.rn.f64 	%fd18, %fd16, 0d4010000000000000, %fd17;
	ld.shared.f64 	%fd19, [%r49];
	add.f64 	%fd20, %fd19, %fd18;
	ld.shared.f64 	%fd21, [%r54+16];
	add.f64 	%fd22, %fd21, %fd20;
	ld.shared.f64 	%fd23, [%r54];
	add.f64 	%fd24, %fd23, %fd22;
	mul.f64 	%fd25, %fd24, 0d3FA999999999999A;
	mad.lo.s32 	%r55, %r3, %r7, %r4;
	cvta.to.global.u64 	%rd22, %rd1;
	mul.wide.u32 	%rd23, %r55, 8;
	add.s64 	%rd24, %rd22, %rd23;
	st.global.f64 	[%rd24], %fd25;
$L__BB2_6:
	ret;

}
	// .globl	_Z36tiled_with_halos_larger_block_kernelPdPKdjjjjjj
.visible .entry _Z36tiled_with_halos_larger_block_kernelPdPKdjjjjjj(
	.param .u64 .ptr .align 1 _Z36tiled_with_halos_larger_block_kernelPdPKdjjjjjj_param_0,
	.param .u64 .ptr .align 1 _Z36tiled_with_halos_larger_block_kernelPdPKdjjjjjj_param_1,
	.param .u32 _Z36tiled_with_halos_larger_block_kernelPdPKdjjjjjj_param_2,
	.param .u32 _Z36tiled_with_halos_larger_block_kernelPdPKdjjjjjj_param_3,
	.param .u32 _Z36tiled_with_halos_larger_block_kernelPdPKdjjjjjj_param_4,
	.param .u32 _Z36tiled_with_halos_larger_block_kernelPdPKdjjjjjj_param_5,
	.param .u32 _Z36tiled_with_halos_larger_block_kernelPdPKdjjjjjj_param_6,
	.param .u32 _Z36tiled_with_halos_larger_block_kernelPdPKdjjjjjj_param_7
)
{
	.reg .pred 	%p<17>;
	.reg .b32 	%r<57>;
	.reg .b64 	%rd<25>;
	.reg .b64 	%fd<26>;

	ld.param.u64 	%rd1, [_Z36tiled_with_halos_larger_block_kernelPdPKdjjjjjj_param_0];
	ld.param.u64 	%rd2, [_Z36tiled_with_halos_larger_block_kernelPdPKdjjjjjj_param_1];
	ld.param.u32 	%r6, [_Z36tiled_with_halos_larger_block_kernelPdPKdjjjjjj_param_2];
	ld.param.u32 	%r7, [_Z36tiled_with_halos_larger_block_kernelPdPKdjjjjjj_param_3];
	ld.param.u32 	%r8, [_Z36tiled_with_halos_larger_block_kernelPdPKdjjjjjj_param_4];
	ld.param.u32 	%r9, [_Z36tiled_with_halos_larger_block_kernelPdPKdjjjjjj_param_5];
	ld.param.u32 	%r10, [_Z36tiled_with_halos_larger_block_kernelPdPKdjjjjjj_param_6];
	ld.param.u32 	%r11, [_Z36tiled_with_halos_larger_block_kernelPdPKdjjjjjj_param_7];
	mov.u32 	%r1, %tid.x;
	mov.u32 	%r2, %tid.y;
	mov.u32 	%r12, %ntid.x;
	mov.u32 	%r13, %ntid.y;
	mov.u32 	%r14, %ctaid.y;
	mad.lo.s32 	%r15, %r14, %r13, %r2;
	add.s32 	%r3, %r15, %r8;
	mov.u32 	%r16, %ctaid.x;
	mad.lo.s32 	%r17, %r16, %r12, %r1;
	add.s32 	%r4, %r17, %r10;
	shl.b32 	%r18, %r12, 1;
	add.s32 	%r5, %r18, 2;
	setp.le.u32 	%p4, %r3, %r9;
	setp.le.u32 	%p5, %r4, %r11;
	and.pred  	%p1, %p4, %p5;
	not.pred 	%p6, %p1;
	@%p6 bra 	$L__BB3_2;
	cvta.to.global.u64 	%rd3, %rd2;
	mul.lo.s32 	%r19, %r5, %r2;
	add.s32 	%r20, %r19, %r5;
	add.s32 	%r21, %r1, %r20;
	mul.lo.s32 	%r22, %r3, %r7;
	add.s32 	%r23, %r4, %r22;
	mul.wide.u32 	%rd4, %r23, 8;
	add.s64 	%rd5, %rd3, %rd4;
	ld.global.f64 	%fd1, [%rd5];
	shl.b32 	%r24, %r21, 3;
	mov.u32 	%r25, tile;
	add.s32 	%r26, %r25, %r24;
	st.shared.f64 	[%r26+8], %fd1;
	add.s32 	%r27, %r1, %r19;
	sub.s32 	%r28, %r22, %r7;
	add.s32 	%r29, %r28, %r4;
	add.s32 	%r30, %r29, -1;
	mul.wide.u32 	%rd6, %r30, 8;
	add.s64 	%rd7, %rd3, %rd6;
	ld.global.f64 	%fd2, [%rd7];
	shl.b32 	%r31, %r27, 3;
	add.s32 	%r32, %r25, %r31;
	st.shared.f64 	[%r32], %fd2;
	mul.wide.u32 	%rd8, %r29, 8;
	add.s64 	%rd9, %rd3, %rd8;
	ld.global.f64 	%fd3, [%rd9];
	st.shared.f64 	[%r32+8], %fd3;
	add.s32 	%r33, %r29, 1;
	mul.wide.u32 	%rd10, %r33, 8;
	add.s64 	%rd11, %rd3, %rd10;
	ld.global.f64 	%fd4, [%rd11];
	st.shared.f64 	[%r32+16], %fd4;
	add.s32 	%r34, %r30, %r7;
	mul.wide.u32 	%rd12, %r34, 8;
	add.s64 	%rd13, %rd3, %rd12;
	ld.global.f64 	%fd5, [%rd13];
	st.shared.f64 	[%r26], %fd5;
	add.s32 	%r35, %r34, 2;
	mul.wide.u32 	%rd14, %r35, 8;
	add.s64 	%rd15, %rd3, %rd14;
	ld.global.f64 	%fd6, [%rd15];
	st.shared.f64 	[%r26+16], %fd6;
	add.s32 	%r36, %r23, %r7;
	add.s32 	%r37, %r34, %r7;
	mul.wide.u32 	%rd16, %r37, 8;
	add.s64 	%rd17, %rd3, %rd16;
	ld.global.f64 	%fd7, [%rd17];
	shl.b32 	%r38, %r5, 3;
	add.s32 	%r39, %r26, %r38;
	st.shared.f64 	[%r39], %fd7;
	mul.wide.u32 	%rd18, %r36, 8;
	add.s64 	%rd19, %rd3, %rd18;
	ld.global.f64 	%fd8, [%rd19];
	st.shared.f64 	[%r39+8], %fd8;
	add.s32 	%r40, %r37, 2;
	mul.wide.u32 	%rd20, %r40, 8;
	add.s64 	%rd21, %rd3, %rd20;
	ld.global.f64 	%fd9, [%rd21];
	st.shared.f64 	[%r39+16], %fd9;
$L__BB3_2:
	bar.sync 	0;
	setp.lt.s32 	%p8, %r3, 2;
	mov.pred 	%p16, 0;
	or.pred  	%p10, %p8, %p6;
	@%p10 bra 	$L__BB3_4;
	add.s32 	%r41, %r6, -2;
	setp.lt.u32 	%p16, %r3, %r41;
$L__BB3_4:
	setp.lt.s32 	%p11, %r4, 2;
	not.pred 	%p12, %p16;
	or.pred  	%p13, %p11, %p12;
	add.s32 	%r42, %r7, -2;
	setp.ge.u32 	%p14, %r4, %r42;
	or.pred  	%p15, %p14, %p13;
	@%p15 bra 	$L__BB3_6;
	mad.lo.s32 	%r43, %r5, %r2, %r5;
	add.s32 	%r44, %r43, %r1;
	shl.b32 	%r45, %r44, 3;
	mov.u32 	%r46, tile;
	add.s32 	%r47, %r46, %r45;
	ld.shared.f64 	%fd10, [%r47+16];
	ld.shared.f64 	%fd11, [%r47];
	add.f64 	%fd12, %fd10, %fd11;
	add.s32 	%r48, %r43, %r5;
	shl.b32 	%r49, %r5, 3;
	add.s32 	%r50, %r47, %r49;
	ld.shared.f64 	%fd13, [%r50+8];
	add.f64 	%fd14, %fd12, %fd13;
	shl.b32 	%r51, %r5, 1;
	sub.s32 	%r52, %r48, %r51;
	add.s32 	%r53, %r52, %r1;
	shl.b32 	%r54, %r53, 3;
	add.s32 	%r55, %r46, %r54;
	ld.shared.f64 	%fd15, [%r55+8];
	add.f64 	%fd16, %fd14, %fd15;
	ld.shared.f64 	%fd17, [%r50+16];
	fma.rn.f64 	%fd18, %fd16, 0d4010000000000000, %fd17;
	ld.shared.f64 	%fd19, [%r50];
	add.f64 	%fd20, %fd19, %fd18;
	ld.shared.f64 	%fd21, [%r55+16];
	add.f64 	%fd22, %fd21, %fd20;
	ld.shared.f64 	%fd23, [%r55];
	add.f64 	%fd24, %fd23, %fd22;
	mul.f64 	%fd25, %fd24, 0d3FA999999999999A;
	mad.lo.s32 	%r56, %r3, %r7, %r4;
	cvta.to.global.u64 	%rd22, %rd1;
	mul.wide.u32 	%rd23, %r56, 8;
	add.s64 	%rd24, %rd22, %rd23;
	st.global.f64 	[%rd24], %fd25;
$L__BB3_6:
	ret;

}


// ===== COMPILED SASS (sm_100) =====

	.target	sm_100

	.elftype	@"ET_EXEC"


//--------------------- .note.nv.tkinfo           --------------------------
	.section	.note.nv.tkinfo,"",@"SHT_NOTE"
	.sectionflags	@"SHF_NOTE_NV_TKINFO"
	.tkinfo
        /*0018*/ 	.word	0x00000002
        /*0030*/ 	.string	""
        /*0030*/ 	.string	"ptxas"
        /*0030*/ 	.string	"Cuda compilation tools, release 13.0, V13.0.88"
        /*0030*/ 	.string	"Build cuda_13.0.r13.0/compiler.36424714_0"
        /*0030*/ 	.string	"-arch sm_100 -m 64 "



//--------------------- .note.nv.cuinfo           --------------------------
	.section	.note.nv.cuinfo,"",@"SHT_NOTE"
	.sectionflags	@"SHF_NOTE_NV_CUINFO"
        /*0018*/ 	.short	0x0002
        /*001a*/ 	.short	0x0064
        /*001c*/ 	.short	0x0082
	.zero		2


//--------------------- .nv.info                  --------------------------
	.section	.nv.info,"",@"SHT_CUDA_INFO"
	.align	4


	//----- nvinfo : EIATTR_REGCOUNT
	.align		4
        /*0000*/ 	.byte	0x04, 0x2f
        /*0002*/ 	.short	(.L_1 - .L_0)
	.align		4
.L_0:
        /*0004*/ 	.word	index@(_Z30straightforward_unified_kernelPdS_jjjjjj)
        /*0008*/ 	.word	0x00000018


	//----- nvinfo : EIATTR_FRAME_SIZE
	.align		4
.L_1:
        /*000c*/ 	.byte	0x04, 0x11
        /*000e*/ 	.short	(.L_3 - .L_2)
	.align		4
.L_2:
        /*0010*/ 	.word	index@(_Z30straightforward_unified_kernelPdS_jjjjjj)
        /*0014*/ 	.word	0x00000000


	//----- nvinfo : EIATTR_REGCOUNT
	.align		4
.L_3:
        /*0018*/ 	.byte	0x04, 0x2f
        /*001a*/ 	.short	(.L_5 - .L_4)
	.align		4
.L_4:
        /*001c*/ 	.word	index@(_Z21tiled_no_halos_kernelPdPKdjjjjjj)
        /*0020*/ 	.word	0x00000020


	//----- nvinfo : EIATTR_FRAME_SIZE
	.align		4
.L_5:
        /*0024*/ 	.byte	0x04, 0x11
        /*0026*/ 	.short	(.L_7 - .L_6)
	.align		4
.L_6:
        /*0028*/ 	.word	index@(_Z21tiled_no_halos_kernelPdPKdjjjjjj)
        /*002c*/ 	.word	0x00000000


	//----- nvinfo : EIATTR_REGCOUNT
	.align		4
.L_7:
        /*0030*/ 	.byte	0x04, 0x2f
        /*0032*/ 	.short	(.L_9 - .L_8)
	.align		4
.L_8:
        /*0034*/ 	.word	index@(_Z23tiled_with_halos_kernelPdPKdjjjjjj)
        /*0038*/ 	.word	0x00000020


	//----- nvinfo : EIATTR_FRAME_SIZE
	.align		4
.L_9:
        /*003c*/ 	.byte	0x04, 0x11
        /*003e*/ 	.short	(.L_11 - .L_10)
	.align		4
.L_10:
        /*0040*/ 	.word	index@(_Z23tiled_with_halos_kernelPdPKdjjjjjj)
        /*0044*/ 	.word	0x00000000


	//----- nvinfo : EIATTR_REGCOUNT
	.align		4
.L_11:
        /*0048*/ 	.byte	0x04, 0x2f
        /*004a*/ 	.short	(.L_13 - .L_12)
	.align		4
.L_12:
        /*004c*/ 	.word	index@(_Z36tiled_with_halos_larger_block_kernelPdPKdjjjjjj)
        /*0050*/ 	.word	0x0000001e


	//----- nvinfo : EIATTR_FRAME_SIZE
	.align		4
.L_13:
        /*0054*/ 	.byte	0x04, 0x11
        /*0056*/ 	.short	(.L_15 - .L_14)
	.align		4
.L_14:
        /*0058*/ 	.word	index@(_Z36tiled_with_halos_larger_block_kernelPdPKdjjjjjj)
        /*005c*/ 	.word	0x00000000


	//----- nvinfo : EIATTR_MIN_STACK_SIZE
	.align		4
.L_15:
        /*0060*/ 	.byte	0x04, 0x12
        /*0062*/ 	.short	(.L_17 - .L_16)
	.align		4
.L_16:
        /*0064*/ 	.word	index@(_Z36tiled_with_halos_larger_block_kernelPdPKdjjjjjj)
        /*0068*/ 	.word	0x00000000


	//----- nvinfo : EIATTR_MIN_STACK_SIZE
	.align		4
.L_17:
        /*006c*/ 	.byte	0x04, 0x12
        /*006e*/ 	.short	(.L_19 - .L_18)
	.align		4
.L_18:
        /*0070*/ 	.word	index@(_Z23tiled_with_halos_kernelPdPKdjjjjjj)
        /*0074*/ 	.word	0x00000000


	//----- nvinfo : EIATTR_MIN_STACK_SIZE
	.align		4
.L_19:
        /*0078*/ 	.byte	0x04, 0x12
        /*007a*/ 	.short	(.L_21 - .L_20)
	.align		4
.L_20:
        /*007c*/ 	.word	index@(_Z21tiled_no_halos_kernelPdPKdjjjjjj)
        /*0080*/ 	.word	0x00000000


	//----- nvinfo : EIATTR_MIN_STACK_SIZE
	.align		4
.L_21:
        /*0084*/ 	.byte	0x04, 0x12
        /*0086*/ 	.short	(.L_23 - .L_22)
	.align		4
.L_22:
        /*0088*/ 	.word	index@(_Z30straightforward_unified_kernelPdS_jjjjjj)
        /*008c*/ 	.word	0x00000000
.L_23:


//--------------------- .nv.compat                --------------------------
	.section	.nv.compat,"",@"SHT_CUDA_COMPAT_INFO"
	.align	4
        /*0000*/ 	.byte	0x02, 0x09, 0x00, 0x00, 0x02, 0x02, 0x01, 0x00, 0x02, 0x05, 0x05, 0x00, 0x03, 0x07, 0x01, 0x01
        /*0010*/ 	.byte	0x02, 0x03, 0x00, 0x00, 0x02, 0x06, 0x01, 0x00, 0x04, 0x0b, 0x08, 0x00, 0x01, 0x00, 0x00, 0x00
        /*0020*/ 	.byte	0x00, 0x00, 0x00, 0x00


//--------------------- .nv.info._Z36tiled_with_halos_larger_block_kernelPdPKdjjjjjj --------------------------
	.section	.nv.info._Z36tiled_with_halos_larger_block_kernelPdPKdjjjjjj,"",@"SHT_CUDA_INFO"
	.sectionflags	@""
	.align	4


	//----- nvinfo : EIATTR_CUDA_API_VERSION
	.align		4
        /*0000*/ 	.byte	0x04, 0x37
        /*0002*/ 	.short	(.L_25 - .L_24)
.L_24:
        /*0004*/ 	.word	0x00000082


	//----- nvinfo : EIATTR_KPARAM_INFO
	.align		4
.L_25:
        /*0008*/ 	.byte	0x04, 0x17
        /*000a*/ 	.short	(.L_27 - .L_26)
.L_26:
        /*000c*/ 	.word	0x00000000
        /*0010*/ 	.short	0x0007
        /*0012*/ 	.short	0x0024
        /*0014*/ 	.byte	0x00, 0xf0, 0x11, 0x00


	//----- nvinfo : EIATTR_KPARAM_INFO
	.align		4
.L_27:
        /*0018*/ 	.byte	0x04, 0x17
        /*001a*/ 	.short	(.L_29 - .L_28)
.L_28:
        /*001c*/ 	.word	0x00000000
        /*0020*/ 	.short	0x0006
        /*0022*/ 	.short	0x0020
        /*0024*/ 	.byte	0x00, 0xf0, 0x11, 0x00


	//----- nvinfo : EIATTR_KPARAM_INFO
	.align		4
.L_29:
        /*0028*/ 	.byte	0x04, 0x17
        /*002a*/ 	.short	(.L_31 - .L_30)
.L_30:
        /*002c*/ 	.word	0x00000000
        /*0030*/ 	.short	0x0005
        /*0032*/ 	.short	0x001c
        /*0034*/ 	.byte	0x00, 0xf0, 0x11, 0x00


	//----- nvinfo : EIATTR_KPARAM_INFO
	.align		4
.L_31:
        /*0038*/ 	.byte	0x04, 0x17
        /*003a*/ 	.short	(.L_33 - .L_32)
.L_32:
        /*003c*/ 	.word	0x00000000
        /*0040*/ 	.short	0x0004
        /*0042*/ 	.short	0x0018
        /*0044*/ 	.byte	0x00, 0xf0, 0x11, 0x00


	//----- nvinfo : EIATTR_KPARAM_INFO
	.align		4
.L_33:
        /*0048*/ 	.byte	0x04, 0x17
        /*004a*/ 	.short	(.L_35 - .L_34)
.L_34:
        /*004c*/ 	.word	0x00000000
        /*0050*/ 	.short	0x0003
        /*0052*/ 	.short	0x0014
        /*0054*/ 	.byte	0x00, 0xf0, 0x11, 0x00


	//----- nvinfo : EIATTR_KPARAM_INFO
	.align		4
.L_35:
        /*0058*/ 	.byte	0x04, 0x17
        /*005a*/ 	.short	(.L_37 - .L_36)
.L_36:
        /*005c*/ 	.word	0x00000000
        /*0060*/ 	.short	0x0002
        /*0062*/ 	.short	0x0010
        /*0064*/ 	.byte	0x00, 0xf0, 0x11, 0x00


	//----- nvinfo : EIATTR_KPARAM_INFO
	.align		4
.L_37:
        /*0068*/ 	.byte	0x04, 0x17
        /*006a*/ 	.short	(.L_39 - .L_38)
.L_38:
        /*006c*/ 	.word	0x00000000
        /*0070*/ 	.short	0x0001
        /*0072*/ 	.short	0x0008
        /*0074*/ 	.byte	0x00, 0xf5, 0x21, 0x00


	//----- nvinfo : EIATTR_KPARAM_INFO
	.align		4
.L_39:
        /*0078*/ 	.byte	0x04, 0x17
        /*007a*/ 	.short	(.L_41 - .L_40)
.L_40:
        /*007c*/ 	.word	0x00000000
        /*0080*/ 	.short	0x0000
        /*0082*/ 	.short	0x0000
        /*0084*/ 	.byte	0x00, 0xf5, 0x21, 0x00


	//----- nvinfo : EIATTR_SPARSE_MMA_MASK
	.align		4
.L_41:
        /*0088*/ 	.byte	0x03, 0x50
        /*008a*/ 	.short	0x0000


	//----- nvinfo : EIATTR_MAXREG_COUNT
	.align		4
        /*008c*/ 	.byte	0x03, 0x1b
        /*008e*/ 	.short	0x00ff


	//----- nvinfo : EIATTR_NUM_BARRIERS
	.align		4
        /*0090*/ 	.byte	0x02, 0x4c
        /*0092*/ 	.byte	0x01
	.zero		1


	//----- nvinfo : EIATTR_MERCURY_ISA_VERSION
	.align		4
        /*0094*/ 	.byte	0x03, 0x5f
        /*0096*/ 	.short	0x0101


	//----- nvinfo : EIATTR_VRC_CTA_INIT_COUNT
	.align		4
        /*0098*/ 	.byte	0x02, 0x4a
	.zero		1
	.zero		1


	//----- nvinfo : EIATTR_EXIT_INSTR_OFFSETS
	.align		4
        /*009c*/ 	.byte	0x04, 0x1c
        /*009e*/ 	.short	(.L_43 - .L_42)


	//   ....[0]....
.L_42:
        /*00a0*/ 	.word	0x000004e0


	//   ....[1]....
        /*00a4*/ 	.word	0x00000710


	//----- nvinfo : EIATTR_CRS_STACK_SIZE
	.align		4
.L_43:
        /*00a8*/ 	.byte	0x04, 0x1e
        /*00aa*/ 	.short	(.L_45 - .L_44)
.L_44:
        /*00ac*/ 	.word	0x00000000


	//----- nvinfo : EIATTR_CBANK_PARAM_SIZE
	.align		4
.L_45:
        /*00b0*/ 	.byte	0x03, 0x19
        /*00b2*/ 	.short	0x0028


	//----- nvinfo : EIATTR_PARAM_CBANK
	.align		4
        /*00b4*/ 	.byte	0x04, 0x0a
        /*00b6*/ 	.short	(.L_47 - .L_46)
	.align		4
.L_46:
        /*00b8*/ 	.word	index@(.nv.constant0._Z36tiled_with_halos_larger_block_kernelPdPKdjjjjjj)
        /*00bc*/ 	.short	0x0380
        /*00be*/ 	.short	0x0028


	//----- nvinfo : EIATTR_SW_WAR
	.align		4
.L_47:
        /*00c0*/ 	.byte	0x04, 0x36
        /*00c2*/ 	.short	(.L_49 - .L_48)
.L_48:
        /*00c4*/ 	.word	0x00000008
.L_49:


//--------------------- .nv.info._Z23tiled_with_halos_kernelPdPKdjjjjjj --------------------------
	.section	.nv.info._Z23tiled_with_halos_kernelPdPKdjjjjjj,"",@"SHT_CUDA_INFO"
	.sectionflags	@""
	.align	4


	//----- nvinfo : EIATTR_CUDA_API_VERSION
	.align		4
        /*0000*/ 	.byte	0x04, 0x37
        /*0002*/ 	.short	(.L_51 - .L_50)
.L_50:
        /*0004*/ 	.word	0x00000082


	//----- nvinfo : EIATTR_KPARAM_INFO
	.align		4
.L_51:
        /*0008*/ 	.byte	0x04, 0x17
        /*000a*/ 	.short	(.L_53 - .L_52)
.L_52:
        /*000c*/ 	.word	0x00000000
        /*0010*/ 	.short	0x0007
        /*0012*/ 	.short	0x0024
        /*0014*/ 	.byte	0x00, 0xf0, 0x11, 0x00


	//----- nvinfo : EIATTR_KPARAM_INFO
	.align		4
.L_53:
        /*0018*/ 	.byte	0x04, 0x17
        /*001a*/ 	.short	(.L_55 - .L_54)
.L_54:
        /*001c*/ 	.word	0x00000000
        /*0020*/ 	.short	0x0006
        /*0022*/ 	.short	0x0020
        /*0024*/ 	.byte	0x00, 0xf0, 0x11, 0x00


	//----- nvinfo : EIATTR_KPARAM_INFO
	.align		4
.L_55:
        /*0028*/ 	.byte	0x04, 0x17
        /*002a*/ 	.short	(.L_57 - .L_56)
.L_56:
        /*002c*/ 	.word	0x00000000
        /*0030*/ 	.short	0x0005
        /*0032*/ 	.short	0x001c
        /*0034*/ 	.byte	0x00, 0xf0, 0x11, 0x00


	//----- nvinfo : EIATTR_KPARAM_INFO
	.align		4
.L_57:
        /*0038*/ 	.byte	0x04, 0x17
        /*003a*/ 	.short	(.L_59 - .L_58)
.L_58:
        /*003c*/ 	.word	0x00000000
        /*0040*/ 	.short	0x0004
        /*0042*/ 	.short	0x0018
        /*0044*/ 	.byte	0x00, 0xf0, 0x11, 0x00


	//----- nvinfo : EIATTR_KPARAM_INFO
	.align		4
.L_59:
        /*0048*/ 	.byte	0x04, 0x17
        /*004a*/ 	.short	(.L_61 - .L_60)
.L_60:
        /*004c*/ 	.word	0x00000000
        /*0050*/ 	.short	0x0003
        /*0052*/ 	.short	0x0014
        /*0054*/ 	.byte	0x00, 0xf0, 0x11, 0x00


	//----- nvinfo : EIATTR_KPARAM_INFO
	.align		4
.L_61:
        /*0058*/ 	.byte	0x04, 0x17
        /*005a*/ 	.short	(.L_63 - .L_62)
.L_62:
        /*005c*/ 	.word	0x00000000
        /*0060*/ 	.short	0x0002
        /*0062*/ 	.short	0x0010
        /*0064*/ 	.byte	0x00, 0xf0, 0x11, 0x00


	//----- nvinfo : EIATTR_KPARAM_INFO
	.align		4
.L_63:
        /*0068*/ 	.byte	0x04, 0x17
        /*006a*/ 	.short	(.L_65 - .L_64)
.L_64:
        /*006c*/ 	.word	0x00000000
        /*0070*/ 	.short	0x0001
        /*0072*/ 	.short	0x0008
        /*0074*/ 	.byte	0x00, 0xf5, 0x21, 0x00


	//----- nvinfo : EIATTR_KPARAM_INFO
	.align		4
.L_65:
        /*0078*/ 	.byte	0x04, 0x17
        /*007a*/ 	.short	(.L_67 - .L_66)
.L_66:
        /*007c*/ 	.word	0x00000000
        /*0080*/ 	.short	0x0000
        /*0082*/ 	.short	0x0000
        /*0084*/ 	.byte	0x00, 0xf5, 0x21, 0x00


	//----- nvinfo : EIATTR_SPARSE_MMA_MASK
	.align		4
.L_67:
        /*0088*/ 	.byte	0x03, 0x50
        /*008a*/ 	.short	0x0000


	//----- nvinfo : EIATTR_MAXREG_COUNT
	.align		4
        /*008c*/ 	.byte	0x03, 0x1b
        /*008e*/ 	.short	0x00ff


	//----- nvinfo : EIATTR_NUM_BARRIERS
	.align		4
        /*0090*/ 	.byte	0x02, 0x4c
        /*0092*/ 	.byte	0x01
	.zero		1


	//----- nvinfo : EIATTR_MERCURY_ISA_VERSION
	.align		4
        /*0094*/ 	.byte	0x03, 0x5f
        /*0096*/ 	.short	0x0101


	//----- nvinfo : EIATTR_VRC_CTA_INIT_COUNT
	.align		4
        /*0098*/ 	.byte	0x02, 0x4a
	.zero		1
	.zero		1


	//----- nvinfo : EIATTR_EXIT_INSTR_OFFSETS
	.align		4
        /*009c*/ 	.byte	0x04, 0x1c
        /*009e*/ 	.short	(.L_69 - .L_68)


	//   ....[0]....
.L_68:
        /*00a0*/ 	.word	0x000004d0


	//   ....[1]....
        /*00a4*/ 	.word	0x000006f0


	//----- nvinfo : EIATTR_CRS_STACK_SIZE
	.align		4
.L_69:
        /*00a8*/ 	.byte	0x04, 0x1e
        /*00aa*/ 	.short	(.L_71 - .L_70)
.L_70:
        /*00ac*/ 	.word	0x00000000


	//----- nvinfo : EIATTR_CBANK_PARAM_SIZE
	.align		4
.L_71:
        /*00b0*/ 	.byte	0x03, 0x19
        /*00b2*/ 	.short	0x0028


	//----- nvinfo : EIATTR_PARAM_CBANK
	.align		4
        /*00b4*/ 	.byte	0x04, 0x0a
        /*00b6*/ 	.short	(.L_73 - .L_72)
	.align		4
.L_72:
        /*00b8*/ 	.word	index@(.nv.constant0._Z23tiled_with_halos_kernelPdPKdjjjjjj)
        /*00bc*/ 	.short	0x0380
        /*00be*/ 	.short	0x0028


	//----- nvinfo : EIATTR_SW_WAR
	.align		4
.L_73:
        /*00c0*/ 	.byte	0x04, 0x36
        /*00c2*/ 	.short	(.L_75 - .L_74)
.L_74:
        /*00c4*/ 	.word	0x00000008
.L_75:


//--------------------- .nv.info._Z21tiled_no_halos_kernelPdPKdjjjjjj --------------------------
	.section	.nv.info._Z21tiled_no_halos_kernelPdPKdjjjjjj,"",@"SHT_CUDA_INFO"
	.sectionflags	@""
	.align	4


	//----- nvinfo : EIATTR_CUDA_API_VERSION
	.align		4
        /*0000*/ 	.byte	0x04, 0x37
        /*0002*/ 	.short	(.L_77 - .L_76)
.L_76:
        /*0004*/ 	.word	0x00000082


	//----- nvinfo : EIATTR_KPARAM_INFO
	.align		4
.L_77:
        /*0008*/ 	.byte	0x04, 0x17
        /*000a*/ 	.short	(.L_79 - .L_78)
.L_78:
        /*000c*/ 	.word	0x00000000
        /*0010*/ 	.short	0x0007
        /*0012*/ 	.short	0x0024
        /*0014*/ 	.byte	0x00, 0xf0, 0x11, 0x00


	//----- nvinfo : EIATTR_KPARAM_INFO
	.align		4
.L_79:
        /*0018*/ 	.byte	0x04, 0x17
        /*001a*/ 	.short	(.L_81 - .L_80)
.L_80:
        /*001c*/ 	.word	0x00000000
        /*0020*/ 	.short	0x0006
        /*0022*/ 	.short	0x0020
        /*0024*/ 	.byte	0x00, 0xf0, 0x11, 0x00


	//----- nvinfo : EIATTR_KPARAM_INFO
	.align		4
.L_81:
        /*0028*/ 	.byte	0x04, 0x17
        /*002a*/ 	.short	(.L_83 - .L_82)
.L_82:
        /*002c*/ 	.word	0x00000000
        /*0030*/ 	.short	0x0005
        /*0032*/ 	.short	0x001c
        /*0034*/ 	.byte	0x00, 0xf0, 0x11, 0x00


	//----- nvinfo : EIATTR_KPARAM_INFO
	.align		4
.L_83:
        /*0038*/ 	.byte	0x04, 0x17
        /*003a*/ 	.short	(.L_85 - .L_84)
.L_84:
        /*003c*/ 	.word	0x00000000
        /*0040*/ 	.short	0x0004
        /*0042*/ 	.short	0x0018
        /*0044*/ 	.byte	0x00, 0xf0, 0x11, 0x00


	//----- nvinfo : EIATTR_KPARAM_INFO
	.align		4
.L_85:
        /*0048*/ 	.byte	0x04, 0x17
        /*004a*/ 	.short	(.L_87 - .L_86)
.L_86:
        /*004c*/ 	.word	0x00000000
        /*0050*/ 	.short	0x0003
        /*0052*/ 	.short	0x0014
        /*0054*/ 	.byte	0x00, 0xf0, 0x11, 0x00


	//----- nvinfo : EIATTR_KPARAM_INFO
	.align		4
.L_87:
        /*0058*/ 	.byte	0x04, 0x17
        /*005a*/ 	.short	(.L_89 - .L_88)
.L_88:
        /*005c*/ 	.word	0x00000000
        /*0060*/ 	.short	0x0002
        /*0062*/ 	.short	0x0010
        /*0064*/ 	.byte	0x00, 0xf0, 0x11, 0x00


	//----- nvinfo : EIATTR_KPARAM_INFO
	.align		4
.L_89:
        /*0068*/ 	.byte	0x04, 0x17
        /*006a*/ 	.short	(.L_91 - .L_90)
.L_90:
        /*006c*/ 	.word	0x00000000
        /*0070*/ 	.short	0x0001
        /*0072*/ 	.short	0x0008
        /*0074*/ 	.byte	0x00, 0xf5, 0x21, 0x00


	//----- nvinfo : EIATTR_KPARAM_INFO
	.align		4
.L_91:
        /*0078*/ 	.byte	0x04, 0x17
        /*007a*/ 	.short	(.L_93 - .L_92)
.L_92:
        /*007c*/ 	.word	0x00000000
        /*0080*/ 	.short	0x0000
        /*0082*/ 	.short	0x0000
        /*0084*/ 	.byte	0x00, 0xf5, 0x21, 0x00


	//----- nvinfo : EIATTR_SPARSE_MMA_MASK
	.align		4
.L_93:
        /*0088*/ 	.byte	0x03, 0x50
        /*008a*/ 	.short	0x0000


	//----- nvinfo : EIATTR_MAXREG_COUNT
	.align		4
        /*008c*/ 	.byte	0x03, 0x1b
        /*008e*/ 	.short	0x00ff


	//----- nvinfo : EIATTR_NUM_BARRIERS
	.align		4
        /*0090*/ 	.byte	0x02, 0x4c
        /*0092*/ 	.byte	0x01
	.zero		1


	//----- nvinfo : EIATTR_MERCURY_ISA_VERSION
	.align		4
        /*0094*/ 	.byte	0x03, 0x5f
        /*0096*/ 	.short	0x0101


	//----- nvinfo : EIATTR_VRC_CTA_INIT_COUNT
	.align		4
        /*0098*/ 	.byte	0x02, 0x4a
	.zero		1
	.zero		1


	//----- nvinfo : EIATTR_EXIT_INSTR_OFFSETS
	.align		4
        /*009c*/ 	.byte	0x04, 0x1c
        /*009e*/ 	.short	(.L_95 - .L_94)


	//   ....[0]....
.L_94:
        /*00a0*/ 	.word	0x00000450


	//   ....[1]....
        /*00a4*/ 	.word	0x00000670


	//----- nvinfo : EIATTR_CRS_STACK_SIZE
	.align		4
.L_95:
        /*00a8*/ 	.byte	0x04, 0x1e
        /*00aa*/ 	.short	(.L_97 - .L_96)
.L_96:
        /*00ac*/ 	.word	0x00000000


	//----- nvinfo : EIATTR_CBANK_PARAM_SIZE
	.align		4
.L_97:
        /*00b0*/ 	.byte	0x03, 0x19
        /*00b2*/ 	.short	0x0028


	//----- nvinfo : EIATTR_PARAM_CBANK
	.align		4
        /*00b4*/ 	.byte	0x04, 0x0a
        /*00b6*/ 	.short	(.L_99 - .L_98)
	.align		4
.L_98:
        /*00b8*/ 	.word	index@(.nv.constant0._Z21tiled_no_halos_kernelPdPKdjjjjjj)
        /*00bc*/ 	.short	0x0380
        /*00be*/ 	.short	0x0028


	//----- nvinfo : EIATTR_SW_WAR
	.align		4
.L_99:
        /*00c0*/ 	.byte	0x04, 0x36
        /*00c2*/ 	.short	(.L_101 - .L_100)
.L_100:
        /*00c4*/ 	.word	0x00000008
.L_101:


//--------------------- .nv.info._Z30straightforward_unified_kernelPdS_jjjjjj --------------------------
	.section	.nv.info._Z30straightforward_unified_kernelPdS_jjjjjj,"",@"SHT_CUDA_INFO"
	.sectionflags	@""
	.align	4


	//----- nvinfo : EIATTR_CUDA_API_VERSION
	.align		4
        /*0000*/ 	.byte	0x04, 0x37
        /*0002*/ 	.short	(.L_103 - .L_102)
.L_102:
        /*0004*/ 	.word	0x00000082


	//----- nvinfo : EIATTR_KPARAM_INFO
	.align		4
.L_103:
        /*0008*/ 	.byte	0x04, 0x17
        /*000a*/ 	.short	(.L_105 - .L_104)
.L_104:
        /*000c*/ 	.word	0x00000000
        /*0010*/ 	.short	0x0007
        /*0012*/ 	.short	0x0024
        /*0014*/ 	.byte	0x00, 0xf0, 0x11, 0x00


	//----- nvinfo : EIATTR_KPARAM_INFO
	.align		4
.L_105:
        /*0018*/ 	.byte	0x04, 0x17
        /*001a*/ 	.short	(.L_107 - .L_106)
.L_106:
        /*001c*/ 	.word	0x00000000
        /*0020*/ 	.short	0x0006
        /*0022*/ 	.short	0x0020
        /*0024*/ 	.byte	0x00, 0xf0, 0x11, 0x00


	//----- nvinfo : EIATTR_KPARAM_INFO
	.align		4
.L_107:
        /*0028*/ 	.byte	0x04, 0x17
        /*002a*/ 	.short	(.L_109 - .L_108)
.L_108:
        /*002c*/ 	.word	0x00000000
        /*0030*/ 	.short	0x0005
        /*0032*/ 	.short	0x001c
        /*0034*/ 	.byte	0x00, 0xf0, 0x11, 0x00


	//----- nvinfo : EIATTR_KPARAM_INFO
	.align		4
.L_109:
        /*0038*/ 	.byte	0x04, 0x17
        /*003a*/ 	.short	(.L_111 - .L_110)
.L_110:
        /*003c*/ 	.word	0x00000000
        /*0040*/ 	.short	0x0004
        /*0042*/ 	.short	0x0018
        /*0044*/ 	.byte	0x00, 0xf0, 0x11, 0x00


	//----- nvinfo : EIATTR_KPARAM_INFO
	.align		4
.L_111:
        /*0048*/ 	.byte	0x04, 0x17
        /*004a*/ 	.short	(.L_113 - .L_112)
.L_112:
        /*004c*/ 	.word	0x00000000
        /*0050*/ 	.short	0x0003
        /*0052*/ 	.short	0x0014
        /*0054*/ 	.byte	0x00, 0xf0, 0x11, 0x00


	//----- nvinfo : EIATTR_KPARAM_INFO
	.align		4
.L_113:
        /*0058*/ 	.byte	0x04, 0x17
        /*005a*/ 	.short	(.L_115 - .L_114)
.L_114:
        /*005c*/ 	.word	0x00000000
        /*0060*/ 	.short	0x0002
        /*0062*/ 	.short	0x0010
        /*0064*/ 	.byte	0x00, 0xf0, 0x11, 0x00


	//----- nvinfo : EIATTR_KPARAM_INFO
	.align		4
.L_115:
        /*0068*/ 	.byte	0x04, 0x17
        /*006a*/ 	.short	(.L_117 - .L_116)
.L_116:
        /*006c*/ 	.word	0x00000000
        /*0070*/ 	.short	0x0001
        /*0072*/ 	.short	0x0008
        /*0074*/ 	.byte	0x00, 0xf5, 0x21, 0x00


	//----- nvinfo : EIATTR_KPARAM_INFO
	.align		4
.L_117:
        /*0078*/ 	.byte	0x04, 0x17
        /*007a*/ 	.short	(.L_119 - .L_118)
.L_118:
        /*007c*/ 	.word	0x00000000
        /*0080*/ 	.short	0x0000
        /*0082*/ 	.short	0x0000
        /*0084*/ 	.byte	0x00, 0xf5, 0x21, 0x00


	//----- nvinfo : EIATTR_SPARSE_MMA_MASK
	.align		4
.L_119:
        /*0088*/ 	.byte	0x03, 0x50
        /*008a*/ 	.short	0x0000


	//----- nvinfo : EIATTR_MAXREG_COUNT
	.align		4
        /*008c*/ 	.byte	0x03, 0x1b
        /*008e*/ 	.short	0x00ff


	//----- nvinfo : EIATTR_MERCURY_ISA_VERSION
	.align		4
        /*0090*/ 	.byte	0x03, 0x5f
        /*0092*/ 	.short	0x0101


	//----- nvinfo : EIATTR_VRC_CTA_INIT_COUNT
	.align		4
        /*0094*/ 	.byte	0x02, 0x4a
	.zero		1
	.zero		1


	//----- nvinfo : EIATTR_EXIT_INSTR_OFFSETS
	.align		4
        /*0098*/ 	.byte	0x04, 0x1c
        /*009a*/ 	.short	(.L_121 - .L_120)


	//   ....[0]....
.L_120:
        /*009c*/ 	.word	0x000000f0


	//   ....[1]....
        /*00a0*/ 	.word	0x000003c0


	//----- nvinfo : EIATTR_CBANK_PARAM_SIZE
	.align		4
.L_121:
        /*00a4*/ 	.byte	0x03, 0x19
        /*00a6*/ 	.short	0x0028


	//----- nvinfo : EIATTR_PARAM_CBANK
	.align		4
        /*00a8*/ 	.byte	0x04, 0x0a
        /*00aa*/ 	.short	(.L_123 - .L_122)
	.align		4
.L_122:
        /*00ac*/ 	.word	index@(.nv.constant0._Z30straightforward_unified_kernelPdS_jjjjjj)
        /*00b0*/ 	.short	0x0380
        /*00b2*/ 	.short	0x0028


	//----- nvinfo : EIATTR_SW_WAR
	.align		4
.L_123:
        /*00b4*/ 	.byte	0x04, 0x36
        /*00b6*/ 	.short	(.L_125 - .L_124)
.L_124:
        /*00b8*/ 	.word	0x00000008
.L_125:


//--------------------- .nv.callgraph             --------------------------
	.section	.nv.callgraph,"",@"SHT_CUDA_CALLGRAPH"
	.align	4
	.sectionentsize	8
	.align		4
        /*0000*/ 	.word	0x00000000
	.align		4
        /*0004*/ 	.word	0xffffffff
	.align		4
        /*0008*/ 	.word	0x00000000
	.align		4
        /*000c*/ 	.word	0xfffffffe
	.align		4
        /*0010*/ 	.word	0x00000000
	.align		4
        /*0014*/ 	.word	0xfffffffd
	.align		4
        /*0018*/ 	.word	0x00000000
	.align		4
        /*001c*/ 	.word	0xfffffffc


//--------------------- .text._Z36tiled_with_halos_larger_block_kernelPdPKdjjjjjj --------------------------
	.section	.text._Z36tiled_with_halos_larger_block_kernelPdPKdjjjjjj,"ax",@progbits
	.align	128
        .global         _Z36tiled_with_halos_larger_block_kernelPdPKdjjjjjj
        .type           _Z36tiled_with_halos_larger_block_kernelPdPKdjjjjjj,@function
        .size           _Z36tiled_with_halos_larger_block_kernelPdPKdjjjjjj,(.L_x_10 - _Z36tiled_with_halos_larger_block_kernelPdPKdjjjjjj)
        .other          _Z36tiled_with_halos_larger_block_kernelPdPKdjjjjjj,@"STO_CUDA_ENTRY STV_DEFAULT"
_Z36tiled_with_halos_larger_block_kernelPdPKdjjjjjj:
.text._Z36tiled_with_halos_larger_block_kernelPdPKdjjjjjj:
[----:B------:R-:W-:Y:S01]  /*0000*/  LDC R1, c[0x0][0x37c] ;  /* 0x0000df00ff017b82 */ /* 0x000fe20000000800 */
[----:B------:R-:W0:Y:S01]  /*0010*/  S2R R0, SR_TID.X ;  /* 0x0000000000007919 */ /* 0x000e220000002100 */
[----:B------:R-:W1:Y:S01]  /*0020*/  LDCU UR7, c[0x0][0x360] ;  /* 0x00006c00ff0777ac */ /* 0x000e620008000800 */
[----:B------:R-:W-:Y:S01]  /*0030*/  BSSY.RECONVERGENT B0, `(.L_x_0) ;  /* 0x0000046000007945 */ /* 0x000fe20003800200 */
[----:B------:R-:W0:Y:S01]  /*0040*/  S2R R3, SR_CTAID.X ;  /* 0x0000000000037919 */ /* 0x000e220000002500 */
[----:B------:R-:W2:Y:S01]  /*0050*/  LDCU UR4, c[0x0][0x364] ;  /* 0x00006c80ff0477ac */ /* 0x000ea20008000800 */
[----:B------:R-:W2:Y:S01]  /*0060*/  S2R R19, SR_TID.Y ;  /* 0x0000000000137919 */ /* 0x000ea20000002200 */
[----:B------:R-:W3:Y:S01]  /*0070*/  LDCU.64 UR10, c[0x0][0x3a0] ;  /* 0x00007400ff0a77ac */ /* 0x000ee20008000a00 */
[----:B------:R-:W2:Y:S01]  /*0080*/  S2R R2, SR_CTAID.Y ;  /* 0x0000000000027919 */ /* 0x000ea20000002600 */
[----:B------:R-:W4:Y:S01]  /*0090*/  LDCU.64 UR8, c[0x0][0x398] ;  /* 0x00007300ff0877ac */ /* 0x000f220008000a00 */
[----:B-1----:R-:W-:-:S02]  /*00a0*/  ULEA UR6, UR7, 0x2, 0x1 ;  /* 0x0000000207067891 */ /* 0x002fc4000f8e08ff */
[----:B0-----:R-:W-:-:S05]  /*00b0*/  IMAD R18, R3, UR7, R0 ;  /* 0x0000000703127c24 */ /* 0x001fca000f8e0200 */
[----:B---3--:R-:W-:Y:S01]  /*00c0*/  IADD3 R18, PT, PT, R18, UR10, RZ ;  /* 0x0000000a12127c10 */ /* 0x008fe2000fffe0ff */
[----:B------:R-:W0:Y:S01]  /*00d0*/  LDCU UR10, c[0x0][0x394] ;  /* 0x00007280ff0a77ac */ /* 0x000e220008000800 */
[----:B--2---:R-:W-:Y:S02]  /*00e0*/  IMAD R21, R2, UR4, R19 ;  /* 0x0000000402157c24 */ /* 0x004fe4000f8e0213 */
[----:B------:R-:W-:-:S03]  /*00f0*/  ISETP.GT.U32.AND P0, PT, R18, UR11, PT ;  /* 0x0000000b12007c0c */ /* 0x000fc6000bf04070 */
[----:B----4-:R-:W-:-:S04]  /*0100*/  IADD3 R21, PT, PT, R21, UR8, RZ ;  /* 0x0000000815157c10 */ /* 0x010fc8000fffe0ff */
[C---:B------:R-:W-:Y:S01]  /*0110*/  ISETP.LE.U32.AND P0, PT, R21.reuse, UR9, !P0 ;  /* 0x0000000915007c0c */ /* 0x040fe2000c703070 */
[----:B------:R-:W1:Y:S03]  /*0120*/  LDCU.64 UR8, c[0x0][0x358] ;  /* 0x00006b00ff0877ac */ /* 0x000e660008000a00 */
[----:B------:R-:W-:-:S13]  /*0130*/  ISETP.LT.OR P1, PT, R21, 0x2, !P0 ;  /* 0x000000021500780c */ /* 0x000fda0004721670 */
[----:B------:R-:W2:Y:S02]  /*0140*/  @!P1 LDC R2, c[0x0][0x390] ;  /* 0x0000e400ff029b82 */ /* 0x000ea40000000800 */
[----:B--2---:R-:W-:-:S04]  /*0150*/  @!P1 IADD3 R2, PT, PT, R2, -0x2, RZ ;  /* 0xfffffffe02029810 */ /* 0x004fc80007ffe0ff */
[----:B------:R-:W-:Y:S01]  /*0160*/  ISETP.LT.U32.AND P1, PT, R21, R2, !P1 ;  /* 0x000000021500720c */ /* 0x000fe20004f21070 */
[----:B01----:R-:W-:-:S12]  /*0170*/  @!P0 BRA `(.L_x_1) ;  /* 0x0000000000c48947 */ /* 0x003fd80003800000 */
[----:B------:R-:W0:Y:S08]  /*0180*/  LDC R2, c[0x0][0x394] ;  /* 0x0000e500ff027b82 */ /* 0x000e300000000800 */
[----:B------:R-:W1:Y:S01]  /*0190*/  LDC.64 R8, c[0x0][0x388] ;  /* 0x0000e200ff087b82 */ /* 0x000e620000000a00 */
[CC--:B0-----:R-:W-:Y:S02]  /*01a0*/  IMAD R3, R21.reuse, R2.reuse, -R2 ;  /* 0x0000000215037224 */ /* 0x0c1fe400078e0a02 */
[----:B------:R-:W-:-:S02]  /*01b0*/  IMAD R11, R21, R2, R18 ;  /* 0x00000002150b7224 */ /* 0x000fc400078e0212 */
[----:B------:R-:W-:-:S03]  /*01c0*/  IMAD.IADD R3, R18, 0x1, R3 ;  /* 0x0000000112037824 */ /* 0x000fc600078e0203 */
[-C--:B------:R-:W-:Y:S01]  /*01d0*/  IADD3 R5, PT, PT, R11, R2.reuse, RZ ;  /* 0x000000020b057210 */ /* 0x080fe20007ffe0ff */
[C-C-:B-1----:R-:W-:Y:S01]  /*01e0*/  IMAD.WIDE.U32 R14, R3.reuse, 0x8, R8.reuse ;  /* 0x00000008030e7825 */ /* 0x142fe200078e0008 */
[C---:B------:R-:W-:Y:S02]  /*01f0*/  IADD3 R13, PT, PT, R3.reuse, -0x1, RZ ;  /* 0xffffffff030d7810 */ /* 0x040fe40007ffe0ff */
[----:B------:R-:W-:Y:S01]  /*0200*/  IADD3 R17, PT, PT, R3, 0x1, RZ ;  /* 0x0000000103117810 */ /* 0x000fe20007ffe0ff */
[----:B------:R-:W-:Y:S02]  /*0210*/  IMAD.WIDE.U32 R10, R11, 0x8, R8 ;  /* 0x000000080b0a7825 */ /* 0x000fe400078e0008 */
[----:B------:R-:W2:Y:S02]  /*0220*/  LDG.E.64 R14, desc[UR8][R14.64] ;  /* 0x000000080e0e7981 */ /* 0x000ea4000c1e1b00 */
[C---:B------:R-:W-:Y:S02]  /*0230*/  IMAD.IADD R23, R13.reuse, 0x1, R2 ;  /* 0x000000010d177824 */ /* 0x040fe400078e0202 */
[--C-:B------:R-:W-:Y:S01]  /*0240*/  IMAD.WIDE.U32 R12, R13, 0x8, R8.reuse ;  /* 0x000000080d0c7825 */ /* 0x100fe200078e0008 */
[----:B------:R-:W3:Y:S02]  /*0250*/  LDG.E.64 R10, desc[UR8][R10.64] ;  /* 0x000000080a0a7981 */ /* 0x000ee4000c1e1b00 */
[----:B------:R-:W-:Y:S01]  /*0260*/  IADD3 R7, PT, PT, R23, R2, RZ ;  /* 0x0000000217077210 */ /* 0x000fe20007ffe0ff */
[----:B------:R-:W-:-:S02]  /*0270*/  IMAD.WIDE.U32 R2, R5, 0x8, R8 ;  /* 0x0000000805027825 */ /* 0x000fc400078e0008 */
[----:B------:R-:W4:Y:S01]  /*0280*/  LDG.E.64 R12, desc[UR8][R12.64] ;  /* 0x000000080c0c7981 */ /* 0x000f22000c1e1b00 */
[----:B------:R-:W-:Y:S01]  /*0290*/  IADD3 R25, PT, PT, R7, 0x2, RZ ;  /* 0x0000000207197810 */ /* 0x000fe20007ffe0ff */
[----:B------:R-:W-:Y:S02]  /*02a0*/  VIADD R5, R23, 0x2 ;  /* 0x0000000217057836 */ /* 0x000fe40000000000 */
[--C-:B------:R-:W-:Y:S01]  /*02b0*/  IMAD.WIDE.U32 R16, R17, 0x8, R8.reuse ;  /* 0x0000000811107825 */ /* 0x100fe200078e0008 */
[----:B------:R-:W5:Y:S03]  /*02c0*/  LDG.E.64 R2, desc[UR8][R2.64] ;  /* 0x0000000802027981 */ /* 0x000f66000c1e1b00 */
[--C-:B------:R-:W-:Y:S02]  /*02d0*/  IMAD.WIDE.U32 R22, R23, 0x8, R8.reuse ;  /* 0x0000000817167825 */ /* 0x100fe400078e0008 */
[----:B------:R-:W5:Y:S02]  /*02e0*/  LDG.E.64 R16, desc[UR8][R16.64] ;  /* 0x0000000810107981 */ /* 0x000f64000c1e1b00 */
[----:B------:R-:W-:-:S02]  /*02f0*/  IMAD.WIDE.U32 R4, R5, 0x8, R8 ;  /* 0x0000000805047825 */ /* 0x000fc400078e0008 */
[----:B------:R-:W5:Y:S02]  /*0300*/  LDG.E.64 R22, desc[UR8][R22.64] ;  /* 0x0000000816167981 */ /* 0x000f64000c1e1b00 */
[--C-:B------:R-:W-:Y:S02]  /*0310*/  IMAD.WIDE.U32 R6, R7, 0x8, R8.reuse ;  /* 0x0000000807067825 */ /* 0x100fe400078e0008 */
[----:B------:R-:W5:Y:S02]  /*0320*/  LDG.E.64 R4, desc[UR8][R4.64] ;  /* 0x0000000804047981 */ /* 0x000f64000c1e1b00 */
[----:B------:R-:W-:Y:S02]  /*0330*/  IMAD.WIDE.U32 R8, R25, 0x8, R8 ;  /* 0x0000000819087825 */ /* 0x000fe400078e0008 */
[----:B------:R-:W5:Y:S04]  /*0340*/  LDG.E.64 R6, desc[UR8][R6.64] ;  /* 0x0000000806067981 */ /* 0x000f68000c1e1b00 */
[----:B------:R-:W5:Y:S01]  /*0350*/  LDG.E.64 R8, desc[UR8][R8.64] ;  /* 0x0000000808087981 */ /* 0x000f62000c1e1b00 */
[----:B------:R-:W0:Y:S01]  /*0360*/  S2UR UR5, SR_CgaCtaId ;  /* 0x00000000000579c3 */ /* 0x000e220000008800 */
[----:B------:R-:W-:Y:S01]  /*0370*/  MOV R20, UR6 ;  /* 0x0000000600147c02 */ /* 0x000fe20008000f00 */
[----:B------:R-:W-:-:S04]  /*0380*/  UMOV UR4, 0x400 ;  /* 0x0000040000047882 */ /* 0x000fc80000000000 */
[C---:B------:R-:W-:Y:S02]  /*0390*/  IMAD R25, R19.reuse, UR6, R20 ;  /* 0x0000000613197c24 */ /* 0x040fe4000f8e0214 */
[--C-:B------:R-:W-:Y:S02]  /*03a0*/  IMAD R20, R19, UR6, R0.reuse ;  /* 0x0000000613147c24 */ /* 0x100fe4000f8e0200 */
[----:B------:R-:W-:Y:S01]  /*03b0*/  IMAD.IADD R25, R25, 0x1, R0 ;  /* 0x0000000119197824 */ /* 0x000fe200078e0200 */
[----:B0-----:R-:W-:-:S06]  /*03c0*/  ULEA UR4, UR5, UR4, 0x18 ;  /* 0x0000000405047291 */ /* 0x001fcc000f8ec0ff */
[----:B------:R-:W-:Y:S02]  /*03d0*/  LEA R25, R25, UR4, 0x3 ;  /* 0x0000000419197c11 */ /* 0x000fe4000f8e18ff */
[----:B------:R-:W-:Y:S01]  /*03e0*/  LEA R27, R20, UR4, 0x3 ;  /* 0x00000004141b7c11 */ /* 0x000fe2000f8e18ff */
[----:B------:R-:W-:Y:S02]  /*03f0*/  ULEA UR4, UR7, 0x10, 0x4 ;  /* 0x0000001007047891 */ /* 0x000fe4000f8e20ff */
[----:B---3--:R0:W-:Y:S04]  /*0400*/  STS.64 [R25+0x8], R10 ;  /* 0x0000080a19007388 */ /* 0x0081e80000000a00 */
[----:B--2---:R0:W-:Y:S04]  /*0410*/  STS.64 [R27+0x8], R14 ;  /* 0x0000080e1b007388 */ /* 0x0041e80000000a00 */
[----:B----4-:R0:W-:Y:S04]  /*0420*/  STS.64 [R27], R12 ;  /* 0x0000000c1b007388 */ /* 0x0101e80000000a00 */
[----:B-----5:R0:W-:Y:S04]  /*0430*/  STS.64 [R27+0x10], R16 ;  /* 0x000010101b007388 */ /* 0x0201e80000000a00 */
[----:B------:R0:W-:Y:S04]  /*0440*/  STS.64 [R25], R22 ;  /* 0x0000001619007388 */ /* 0x0001e80000000a00 */
[----:B------:R0:W-:Y:S04]  /*0450*/  STS.64 [R25+0x10], R4 ;  /* 0x0000100419007388 */ /* 0x0001e80000000a00 */
[----:B------:R0:W-:Y:S04]  /*0460*/  STS.64 [R25+UR4+0x8], R2 ;  /* 0x0000080219007988 */ /* 0x0001e80008000a04 */
[----:B------:R0:W-:Y:S04]  /*0470*/  STS.64 [R25+UR4], R6 ;  /* 0x0000000619007988 */ /* 0x0001e80008000a04 */
[----:B------:R0:W-:Y:S02]  /*0480*/  STS.64 [R25+UR4+0x10], R8 ;  /* 0x0000100819007988 */ /* 0x0001e40008000a04 */
.L_x_1:
[----:B------:R-:W-:Y:S05]  /*0490*/  BSYNC.RECONVERGENT B0 ;  /* 0x0000000000007941 */ /* 0x000fea0003800200 */
.L_x_0:
[----:B------:R-:W-:Y:S01]  /*04a0*/  BAR.SYNC.DEFER_BLOCKING 0x0 ;  /* 0x0000000000007b1d */ /* 0x000fe20000010000 */
[----:B------:R-:W-:Y:S01]  /*04b0*/  UIADD3 UR4, UPT, UPT, UR10, -0x2, URZ ;  /* 0xfffffffe0a047890 */ /* 0x000fe2000fffe0ff */
[----:B------:R-:W-:-:S05]  /*04c0*/  ISETP.LT.OR P1, PT, R18, 0x2, !P1 ;  /* 0x000000021200780c */ /* 0x000fca0004f21670 */
[----:B------:R-:W-:-:S13]  /*04d0*/  ISETP.GE.U32.OR P1, PT, R18, UR4, P1 ;  /* 0x0000000412007c0c */ /* 0x000fda0008f26470 */
[----:B------:R-:W-:Y:S05]  /*04e0*/  @P1 EXIT ;  /* 0x000000000000194d */ /* 0x000fea0003800000 */
[----:B------:R-:W1:Y:S01]  /*04f0*/  S2UR UR5, SR_CgaCtaId ;  /* 0x00000000000579c3 */ /* 0x000e620000008800 */
[----:B0-----:R-:W-:Y:S01]  /*0500*/  MOV R6, UR6 ;  /* 0x0000000600067c02 */ /* 0x001fe20008000f00 */
[----:B------:R-:W-:Y:S01]  /*0510*/  UMOV UR4, 0x400 ;  /* 0x0000040000047882 */ /* 0x000fe20000000000 */
[----:B------:R-:W-:-:S03]  /*0520*/  ULEA UR11, UR7, 0x10, 0x4 ;  /* 0x00000010070b7891 */ /* 0x000fc6000f8e20ff */
[----:B------:R-:W-:-:S05]  /*0530*/  IMAD R3, R19, UR6, R6 ;  /* 0x0000000613037c24 */ /* 0x000fca000f8e0206 */
[----:B------:R-:W-:Y:S01]  /*0540*/  IADD3 R2, PT, PT, R3, R0, RZ ;  /* 0x0000000003027210 */ /* 0x000fe20007ffe0ff */
[----:B-1----:R-:W-:Y:S02]  /*0550*/  ULEA UR4, UR5, UR4, 0x18 ;  /* 0x0000000405047291 */ /* 0x002fe4000f8ec0ff */
[----:B------:R-:W-:-:S04]  /*0560*/  ULEA UR5, UR7, 0x4, 0x2 ;  /* 0x0000000407057891 */ /* 0x000fc8000f8e10ff */
[----:B------:R-:W-:Y:S02]  /*0570*/  LEA R14, R2, UR4, 0x3 ;  /* 0x00000004020e7c11 */ /* 0x000fe4000f8e18ff */
[----:B------:R-:W-:Y:S01]  /*0580*/  IADD3 R3, PT, PT, R3, -UR5, R6 ;  /* 0x8000000503037c10 */ /* 0x000fe2000fffe006 */
[----:B------:R-:W-:Y:S02]  /*0590*/  UMOV UR5, 0x3fa99999 ;  /* 0x3fa9999900057882 */ /* 0x000fe40000000000 */
[----:B------:R-:W-:Y:S01]  /*05a0*/  LDS.64 R4, [R14+0x10] ;  /* 0x000010000e047984 */ /* 0x000fe20000000a00 */
[----:B------:R-:W-:-:S03]  /*05b0*/  IADD3 R3, PT, PT, R3, R0, RZ ;  /* 0x0000000003037210 */ /* 0x000fc60007ffe0ff */
[----:B------:R-:W0:Y:S01]  /*05c0*/  LDS.64 R8, [R14] ;  /* 0x000000000e087984 */ /* 0x000e220000000a00 */
[----:B------:R-:W-:Y:S01]  /*05d0*/  LEA R0, R3, UR4, 0x3 ;  /* 0x0000000403007c11 */ /* 0x000fe2000f8e18ff */
[----:B------:R-:W-:Y:S02]  /*05e0*/  UMOV UR4, 0x9999999a ;  /* 0x9999999a00047882 */ /* 0x000fe40000000000 */
[----:B------:R-:W1:Y:S04]  /*05f0*/  LDS.64 R10, [R14+UR11+0x8] ;  /* 0x0000080b0e0a7984 */ /* 0x000e680008000a00 */
[----:B------:R-:W2:Y:S04]  /*0600*/  LDS.64 R12, [R0+0x8] ;  /* 0x00000800000c7984 */ /* 0x000ea80000000a00 */
[----:B------:R-:W3:Y:S04]  /*0610*/  LDS.64 R6, [R14+UR11+0x10] ;  /* 0x0000100b0e067984 */ /* 0x000ee80008000a00 */
[----:B------:R-:W4:Y:S01]  /*0620*/  LDS.64 R2, [R14+UR11] ;  /* 0x0000000b0e027984 */ /* 0x000f220008000a00 */
[----:B0-----:R-:W-:-:S03]  /*0630*/  DADD R8, R4, R8 ;  /* 0x0000000004087229 */ /* 0x001fc60000000008 */
[----:B------:R-:W0:Y:S05]  /*0640*/  LDS.64 R4, [R0+0x10] ;  /* 0x0000100000047984 */ /* 0x000e2a0000000a00 */
[----:B-1----:R-:W-:Y:S01]  /*0650*/  DADD R8, R8, R10 ;  /* 0x0000000008087229 */ /* 0x002fe2000000000a */
[----:B------:R-:W1:Y:S07]  /*0660*/  LDS.64 R10, [R0] ;  /* 0x00000000000a7984 */ /* 0x000e6e0000000a00 */
[----:B--2---:R-:W-:-:S08]  /*0670*/  DADD R8, R8, R12 ;  /* 0x0000000008087229 */ /* 0x004fd0000000000c */
[----:B---3--:R-:W-:-:S08]  /*0680*/  DFMA R6, R8, 4, R6 ;  /* 0x401000000806782b */ /* 0x008fd00000000006 */
[----:B----4-:R-:W-:Y:S02]  /*0690*/  DADD R2, R6, R2 ;  /* 0x0000000006027229 */ /* 0x010fe40000000002 */
[----:B------:R-:W2:Y:S06]  /*06a0*/  LDC.64 R6, c[0x0][0x380] ;  /* 0x0000e000ff067b82 */ /* 0x000eac0000000a00 */
[----:B0-----:R-:W-:Y:S01]  /*06b0*/  DADD R2, R2, R4 ;  /* 0x0000000002027229 */ /* 0x001fe20000000004 */
[----:B------:R-:W-:-:S07]  /*06c0*/  IMAD R5, R21, UR10, R18 ;  /* 0x0000000a15057c24 */ /* 0x000fce000f8e0212 */
[----:B-1----:R-:W-:-:S08]  /*06d0*/  DADD R2, R2, R10 ;  /* 0x0000000002027229 */ /* 0x002fd0000000000a */
[----:B------:R-:W-:Y:S01]  /*06e0*/  DMUL R2, R2, UR4 ;  /* 0x0000000402027c28 */ /* 0x000fe20008000000 */
[----:B--2---:R-:W-:-:S06]  /*06f0*/  IMAD.WIDE.U32 R4, R5, 0x8, R6 ;  /* 0x0000000805047825 */ /* 0x004fcc00078e0006 */
[----:B------:R-:W-:Y:S01]  /*0700*/  STG.E.64 desc[UR8][R4.64], R2 ;  /* 0x0000000204007986 */ /* 0x000fe2000c101b08 */
[----:B------:R-:W-:Y:S05]  /*0710*/  EXIT ;  /* 0x000000000000794d */ /* 0x000fea0003800000 */
.L_x_2:
[----:B------:R-:W-:-:S00]  /*0720*/  BRA `(.L_x_2) ;  /* 0xfffffffc00fc7947 */ /* 0x000fc0000383ffff */
[----:B------:R-:W-:-:S00]  /*0730*/  NOP ;  /* 0x0000000000007918 */ /* 0x000fc00000000000 */
        /* <DEDUP_REMOVED lines=12> */
.L_x_10:


//--------------------- .text._Z23tiled_with_halos_kernelPdPKdjjjjjj --------------------------
	.section	.text._Z23tiled_with_halos_kernelPdPKdjjjjjj,"ax",@progbits
	.align	128
        .global         _Z23tiled_with_halos_kernelPdPKdjjjjjj
        .type           _Z23tiled_with_halos_kernelPdPKdjjjjjj,@function
        .size           _Z23tiled_with_halos_kernelPdPKdjjjjjj,(.L_x_11 - _Z23tiled_with_halos_kernelPdPKdjjjjjj)
        .other          _Z23tiled_with_halos_kernelPdPKdjjjjjj,@"STO_CUDA_ENTRY STV_DEFAULT"
_Z23tiled_with_halos_kernelPdPKdjjjjjj:
.text._Z23tiled_with_halos_kernelPdPKdjjjjjj:
[----:B------:R-:W-:Y:S01]  /*0000*/  LDC R1, c[0x0][0x37c] ;  /* 0x0000df00ff017b82 */ /* 0x000fe20000000800 */
[----:B------:R-:W0:Y:S07]  /*0010*/  S2R R0, SR_TID.X ;  /* 0x0000000000007919 */ /* 0x000e2e0000002100 */
[----:B------:R-:W0:Y:S01]  /*0020*/  S2UR UR5, SR_CTAID.X ;  /* 0x00000000000579c3 */ /* 0x000e220000002500 */
[----:B------:R-:W1:Y:S01]  /*0030*/  LDCU.64 UR8, c[0x0][0x3a0] ;  /* 0x00007400ff0877ac */ /* 0x000e620008000a00 */
[----:B------:R-:W-:Y:S01]  /*0040*/  BSSY.RECONVERGENT B0, `(.L_x_3) ;  /* 0x0000044000007945 */ /* 0x000fe20003800200 */
[----:B------:R-:W2:Y:S01]  /*0050*/  S2R R3, SR_TID.Y ;  /* 0x0000000000037919 */ /* 0x000ea20000002200 */
[----:B------:R-:W3:Y:S01]  /*0060*/  LDCU.64 UR6, c[0x0][0x398] ;  /* 0x00007300ff0677ac */ /* 0x000ee20008000a00 */
[----:B------:R-:W2:Y:S03]  /*0070*/  S2R R4, SR_CTAID.Y ;  /* 0x0000000000047919 */ /* 0x000ea60000002600 */
[----:B------:R-:W0:Y:S01]  /*0080*/  LDC R5, c[0x0][0x360] ;  /* 0x0000d800ff057b82 */ /* 0x000e220000000800 */
[----:B------:R-:W2:Y:S01]  /*0090*/  LDCU UR4, c[0x0][0x364] ;  /* 0x00006c80ff0477ac */ /* 0x000ea20008000800 */
[----:B0-----:R-:W-:-:S05]  /*00a0*/  IMAD R2, R5, UR5, R0 ;  /* 0x0000000505027c24 */ /* 0x001fca000f8e0200 */
[----:B-1----:R-:W-:Y:S01]  /*00b0*/  IADD3 R2, PT, PT, R2, UR8, RZ ;  /* 0x0000000802027c10 */ /* 0x002fe2000fffe0ff */
[----:B------:R-:W0:Y:S01]  /*00c0*/  LDCU UR8, c[0x0][0x394] ;  /* 0x00007280ff0877ac */ /* 0x000e220008000800 */
[----:B--2---:R-:W-:Y:S02]  /*00d0*/  IMAD R7, R4, UR4, R3 ;  /* 0x0000000404077c24 */ /* 0x004fe4000f8e0203 */
[----:B------:R-:W-:-:S03]  /*00e0*/  ISETP.GT.U32.AND P0, PT, R2, UR9, PT ;  /* 0x0000000902007c0c */ /* 0x000fc6000bf04070 */
[----:B---3--:R-:W-:-:S04]  /*00f0*/  IADD3 R7, PT, PT, R7, UR6, RZ ;  /* 0x0000000607077c10 */ /* 0x008fc8000fffe0ff */
[C---:B------:R-:W-:Y:S01]  /*0100*/  ISETP.LE.U32.AND P0, PT, R7.reuse, UR7, !P0 ;  /* 0x0000000707007c0c */ /* 0x040fe2000c703070 */
[----:B------:R-:W1:Y:S03]  /*0110*/  LDCU.64 UR6, c[0x0][0x358] ;  /* 0x00006b00ff0677ac */ /* 0x000e660008000a00 */
[----:B------:R-:W-:-:S13]  /*0120*/  ISETP.LT.OR P1, PT, R7, 0x2, !P0 ;  /* 0x000000020700780c */ /* 0x000fda0004721670 */
[----:B------:R-:W2:Y:S02]  /*0130*/  @!P1 LDC R4, c[0x0][0x390] ;  /* 0x0000e400ff049b82 */ /* 0x000ea40000000800 */
[----:B--2---:R-:W-:-:S04]  /*0140*/  @!P1 IADD3 R4, PT, PT, R4, -0x2, RZ ;  /* 0xfffffffe04049810 */ /* 0x004fc80007ffe0ff */
[----:B------:R-:W-:Y:S01]  /*0150*/  ISETP.LT.U32.AND P1, PT, R7, R4, !P1 ;  /* 0x000000040700720c */ /* 0x000fe20004f21070 */
[----:B------:R-:W-:Y:S01]  /*0160*/  VIADD R4, R5, 0x2 ;  /* 0x0000000205047836 */ /* 0x000fe20000000000 */
[----:B01----:R-:W-:Y:S11]  /*0170*/  @!P0 BRA `(.L_x_4) ;  /* 0x0000000000c08947 */ /* 0x003ff60003800000 */
[----:B------:R-:W0:Y:S08]  /*0180*/  LDC R6, c[0x0][0x394] ;  /* 0x0000e500ff067b82 */ /* 0x000e300000000800 */
[----:B------:R-:W1:Y:S01]  /*0190*/  LDC.64 R24, c[0x0][0x388] ;  /* 0x0000e200ff187b82 */ /* 0x000e620000000a00 */
[CC--:B0-----:R-:W-:Y:S02]  /*01a0*/  IMAD R9, R7.reuse, R6.reuse, -R6 ;  /* 0x0000000607097224 */ /* 0x0c1fe400078e0a06 */
[----:B------:R-:W-:-:S03]  /*01b0*/  IMAD R11, R7, R6, R2 ;  /* 0x00000006070b7224 */ /* 0x000fc600078e0202 */
[----:B------:R-:W-:Y:S01]  /*01c0*/  IADD3 R13, PT, PT, R2, R9, RZ ;  /* 0x00000009020d7210 */ /* 0x000fe20007ffe0ff */
[C---:B------:R-:W-:Y:S02]  /*01d0*/  IMAD.IADD R21, R11.reuse, 0x1, R6 ;  /* 0x000000010b157824 */ /* 0x040fe400078e0206 */
[--C-:B-1----:R-:W-:Y:S01]  /*01e0*/  IMAD.WIDE.U32 R8, R11, 0x8, R24.reuse ;  /* 0x000000080b087825 */ /* 0x102fe200078e0018 */
[C---:B------:R-:W-:Y:S02]  /*01f0*/  IADD3 R15, PT, PT, R13.reuse, -0x1, RZ ;  /* 0xffffffff0d0f7810 */ /* 0x040fe40007ffe0ff */
[----:B------:R-:W-:Y:S02]  /*0200*/  IADD3 R17, PT, PT, R13, 0x1, RZ ;  /* 0x000000010d117810 */ /* 0x000fe40007ffe0ff */
[-C--:B------:R-:W-:Y:S01]  /*0210*/  IADD3 R19, PT, PT, R15, R6.reuse, RZ ;  /* 0x000000060f137210 */ /* 0x080fe20007ffe0ff */
[--C-:B------:R-:W-:Y:S01]  /*0220*/  IMAD.WIDE.U32 R10, R13, 0x8, R24.reuse ;  /* 0x000000080d0a7825 */ /* 0x100fe200078e0018 */
[----:B------:R-:W2:Y:S02]  /*0230*/  LDG.E.64 R8, desc[UR6][R8.64] ;  /* 0x0000000608087981 */ /* 0x000ea4000c1e1b00 */
[----:B------:R-:W-:Y:S01]  /*0240*/  IADD3 R23, PT, PT, R19, R6, RZ ;  /* 0x0000000613177210 */ /* 0x000fe20007ffe0ff */
[----:B------:R-:W-:-:S02]  /*0250*/  IMAD.WIDE.U32 R12, R21, 0x8, R24 ;  /* 0x00000008150c7825 */ /* 0x000fc400078e0018 */
[----:B------:R-:W3:Y:S01]  /*0260*/  LDG.E.64 R10, desc[UR6][R10.64] ;  /* 0x000000060a0a7981 */ /* 0x000ee2000c1e1b00 */
[----:B------:R-:W-:Y:S01]  /*0270*/  IADD3 R27, PT, PT, R23, 0x2, RZ ;  /* 0x00000002171b7810 */ /* 0x000fe20007ffe0ff */
[----:B------:R-:W-:Y:S02]  /*0280*/  VIADD R21, R19, 0x2 ;  /* 0x0000000213157836 */ /* 0x000fe40000000000 */
[--C-:B------:R-:W-:Y:S01]  /*0290*/  IMAD.WIDE.U32 R14, R15, 0x8, R24.reuse ;  /* 0x000000080f0e7825 */ /* 0x100fe200078e0018 */
[----:B------:R-:W4:Y:S03]  /*02a0*/  LDG.E.64 R12, desc[UR6][R12.64] ;  /* 0x000000060c0c7981 */ /* 0x000f26000c1e1b00 */
[--C-:B------:R-:W-:Y:S02]  /*02b0*/  IMAD.WIDE.U32 R16, R17, 0x8, R24.reuse ;  /* 0x0000000811107825 */ /* 0x100fe400078e0018 */
[----:B------:R-:W5:Y:S02]  /*02c0*/  LDG.E.64 R14, desc[UR6][R14.64] ;  /* 0x000000060e0e7981 */ /* 0x000f64000c1e1b00 */
[----:B------:R-:W-:-:S02]  /*02d0*/  IMAD.WIDE.U32 R18, R19, 0x8, R24 ;  /* 0x0000000813127825 */ /* 0x000fc400078e0018 */
[----:B------:R-:W4:Y:S02]  /*02e0*/  LDG.E.64 R16, desc[UR6][R16.64] ;  /* 0x0000000610107981 */ /* 0x000f24000c1e1b00 */
[--C-:B------:R-:W-:Y:S02]  /*02f0*/  IMAD.WIDE.U32 R20, R21, 0x8, R24.reuse ;  /* 0x0000000815147825 */ /* 0x100fe400078e0018 */
[----:B------:R-:W4:Y:S02]  /*0300*/  LDG.E.64 R18, desc[UR6][R18.64] ;  /* 0x0000000612127981 */ /* 0x000f24000c1e1b00 */
[--C-:B------:R-:W-:Y:S02]  /*0310*/  IMAD.WIDE.U32 R22, R23, 0x8, R24.reuse ;  /* 0x0000000817167825 */ /* 0x100fe400078e0018 */
[----:B------:R-:W4:Y:S02]  /*0320*/  LDG.E.64 R20, desc[UR6][R20.64] ;  /* 0x0000000614147981 */ /* 0x000f24000c1e1b00 */
[----:B------:R-:W-:-:S02]  /*0330*/  IMAD.WIDE.U32 R24, R27, 0x8, R24 ;  /* 0x000000081b187825 */ /* 0x000fc400078e0018 */
[----:B------:R-:W4:Y:S04]  /*0340*/  LDG.E.64 R22, desc[UR6][R22.64] ;  /* 0x0000000616167981 */ /* 0x000f28000c1e1b00 */
[----:B------:R-:W4:Y:S01]  /*0350*/  LDG.E.64 R24, desc[UR6][R24.64] ;  /* 0x0000000618187981 */ /* 0x000f22000c1e1b00 */
[----:B------:R-:W0:Y:S01]  /*0360*/  S2UR UR5, SR_CgaCtaId ;  /* 0x00000000000579c3 */ /* 0x000e220000008800 */
[CC--:B------:R-:W-:Y:S01]  /*0370*/  IMAD R27, R4.reuse, R3.reuse, R4 ;  /* 0x00000003041b7224 */ /* 0x0c0fe200078e0204 */
[----:B------:R-:W-:Y:S01]  /*0380*/  UMOV UR4, 0x400 ;  /* 0x0000040000047882 */ /* 0x000fe20000000000 */
[----:B------:R-:W-:-:S03]  /*0390*/  IMAD R6, R4, R3, R0 ;  /* 0x0000000304067224 */ /* 0x000fc600078e0200 */
[----:B------:R-:W-:Y:S01]  /*03a0*/  IADD3 R27, PT, PT, R27, R0, RZ ;  /* 0x000000001b1b7210 */ /* 0x000fe20007ffe0ff */
[----:B0-----:R-:W-:-:S06]  /*03b0*/  ULEA UR4, UR5, UR4, 0x18 ;  /* 0x0000000405047291 */ /* 0x001fcc000f8ec0ff */
[----:B------:R-:W-:Y:S02]  /*03c0*/  LEA R27, R27, UR4, 0x3 ;  /* 0x000000041b1b7c11 */ /* 0x000fe4000f8e18ff */
[----:B------:R-:W-:Y:S02]  /*03d0*/  LEA R29, R6, UR4, 0x3 ;  /* 0x00000004061d7c11 */ /* 0x000fe4000f8e18ff */
[----:B------:R-:W-:Y:S01]  /*03e0*/  LEA R6, R5, R27, 0x3 ;  /* 0x0000001b05067211 */ /* 0x000fe200078e18ff */
[----:B--2---:R0:W-:Y:S04]  /*03f0*/  STS.64 [R27+0x8], R8 ;  /* 0x000008081b007388 */ /* 0x0041e80000000a00 */
[----:B---3--:R0:W-:Y:S04]  /*0400*/  STS.64 [R29+0x8], R10 ;  /* 0x0000080a1d007388 */ /* 0x0081e80000000a00 */
[----:B-----5:R0:W-:Y:S04]  /*0410*/  STS.64 [R29], R14 ;  /* 0x0000000e1d007388 */ /* 0x0201e80000000a00 */
[----:B----4-:R0:W-:Y:S04]  /*0420*/  STS.64 [R29+0x10], R16 ;  /* 0x000010101d007388 */ /* 0x0101e80000000a00 */
[----:B------:R0:W-:Y:S04]  /*0430*/  STS.64 [R27], R18 ;  /* 0x000000121b007388 */ /* 0x0001e80000000a00 */
[----:B------:R0:W-:Y:S04]  /*0440*/  STS.64 [R27+0x10], R20 ;  /* 0x000010141b007388 */ /* 0x0001e80000000a00 */
[----:B------:R0:W-:Y:S04]  /*0450*/  STS.64 [R6+0x18], R12 ;  /* 0x0000180c06007388 */ /* 0x0001e80000000a00 */
[----:B------:R0:W-:Y:S04]  /*0460*/  STS.64 [R6+0x10], R22 ;  /* 0x0000101606007388 */ /* 0x0001e80000000a00 */
[----:B------:R0:W-:Y:S02]  /*0470*/  STS.64 [R6+0x20], R24 ;  /* 0x0000201806007388 */ /* 0x0001e40000000a00 */
.L_x_4:
[----:B------:R-:W-:Y:S05]  /*0480*/  BSYNC.RECONVERGENT B0 ;  /* 0x0000000000007941 */ /* 0x000fea0003800200 */
.L_x_3:
[----:B------:R-:W-:Y:S01]  /*0490*/  BAR.SYNC.DEFER_BLOCKING 0x0 ;  /* 0x0000000000007b1d */ /* 0x000fe20000010000 */
[----:B------:R-:W-:Y:S01]  /*04a0*/  UIADD3 UR4, UPT, UPT, UR8, -0x2, URZ ;  /* 0xfffffffe08047890 */ /* 0x000fe2000fffe0ff */
[----:B------:R-:W-:-:S05]  /*04b0*/  ISETP.LT.OR P1, PT, R2, 0x2, !P1 ;  /* 0x000000020200780c */ /* 0x000fca0004f21670 */
[----:B------:R-:W-:-:S13]  /*04c0*/  ISETP.GE.U32.OR P1, PT, R2, UR4, P1 ;  /* 0x0000000402007c0c */ /* 0x000fda0008f26470 */
[----:B------:R-:W-:Y:S05]  /*04d0*/  @P1 EXIT ;  /* 0x000000000000194d */ /* 0x000fea0003800000 */
[----:B------:R-:W1:Y:S01]  /*04e0*/  S2UR UR5, SR_CgaCtaId ;  /* 0x00000000000579c3 */ /* 0x000e620000008800 */
[----:B------:R-:W-:Y:S01]  /*04f0*/  IMAD R3, R4, R3, R4 ;  /* 0x0000000304037224 */ /* 0x000fe200078e0204 */
[----:B------:R-:W-:-:S03]  /*0500*/  UMOV UR4, 0x400 ;  /* 0x0000040000047882 */ /* 0x000fc60000000000 */
[----:B0-----:R-:W-:Y:S01]  /*0510*/  IMAD.IADD R6, R3, 0x1, R0 ;  /* 0x0000000103067824 */ /* 0x001fe200078e0200 */
[----:B------:R-:W-:-:S05]  /*0520*/  IADD3 R3, PT, PT, R4, R3, RZ ;  /* 0x0000000304037210 */ /* 0x000fca0007ffe0ff */
[----:B------:R-:W-:-:S05]  /*0530*/  IMAD R3, R4, -0x2, R3 ;  /* 0xfffffffe04037824 */ /* 0x000fca00078e0203 */
[----:B------:R-:W-:Y:S01]  /*0540*/  IADD3 R3, PT, PT, R3, R0, RZ ;  /* 0x0000000003037210 */ /* 0x000fe20007ffe0ff */
[----:B-1----:R-:W-:-:S03]  /*0550*/  ULEA UR4, UR5, UR4, 0x18 ;  /* 0x0000000405047291 */ /* 0x002fc6000f8ec0ff */
[----:B------:R-:W-:-:S03]  /*0560*/  UMOV UR5, 0x3fa99999 ;  /* 0x3fa9999900057882 */ /* 0x000fc60000000000 */
[----:B------:R-:W-:Y:S02]  /*0570*/  LEA R6, R6, UR4, 0x3 ;  /* 0x0000000406067c11 */ /* 0x000fe4000f8e18ff */
[----:B------:R-:W-:Y:S01]  /*0580*/  LEA R0, R3, UR4, 0x3 ;  /* 0x0000000403007c11 */ /* 0x000fe2000f8e18ff */
[----:B------:R-:W-:Y:S01]  /*0590*/  IMAD R3, R7, UR8, R2 ;  /* 0x0000000807037c24 */ /* 0x000fe2000f8e0202 */
[----:B------:R-:W-:Y:S01]  /*05a0*/  LEA R18, R5, R6, 0x3 ;  /* 0x0000000605127211 */ /* 0x000fe200078e18ff */
[----:B------:R-:W-:Y:S01]  /*05b0*/  LDS.64 R8, [R6+0x10] ;  /* 0x0000100006087984 */ /* 0x000fe20000000a00 */
[----:B------:R-:W-:-:S03]  /*05c0*/  UMOV UR4, 0x9999999a ;  /* 0x9999999a00047882 */ /* 0x000fc60000000000 */
[----:B------:R-:W0:Y:S04]  /*05d0*/  LDS.64 R10, [R6] ;  /* 0x00000000060a7984 */ /* 0x000e280000000a00 */
[----:B------:R-:W1:Y:S04]  /*05e0*/  LDS.64 R14, [R18+0x18] ;  /* 0x00001800120e7984 */ /* 0x000e680000000a00 */
[----:B------:R-:W2:Y:S04]  /*05f0*/  LDS.64 R16, [R0+0x8] ;  /* 0x0000080000107984 */ /* 0x000ea80000000a00 */
[----:B------:R-:W3:Y:S04]  /*0600*/  LDS.64 R12, [R18+0x20] ;  /* 0x00002000120c7984 */ /* 0x000ee80000000a00 */
[----:B------:R-:W4:Y:S01]  /*0610*/  LDS.64 R4, [R18+0x10] ;  /* 0x0000100012047984 */ /* 0x000f220000000a00 */
        /* <DEDUP_REMOVED lines=8> */
[----:B0-----:R-:W-:-:S08]  /*06a0*/  DADD R4, R4, R8 ;  /* 0x0000000004047229 */ /* 0x001fd00000000008 */
[----:B-1----:R-:W-:-:S08]  /*06b0*/  DADD R4, R4, R14 ;  /* 0x0000000004047229 */ /* 0x002fd0000000000e */
[----:B------:R-:W-:Y:S01]  /*06c0*/  DMUL R4, R4, UR4 ;  /* 0x0000000404047c28 */ /* 0x000fe20008000000 */
[----:B--2---:R-:W-:-:S06]  /*06d0*/  IMAD.WIDE.U32 R2, R3, 0x8, R10 ;  /* 0x0000000803027825 */ /* 0x004fcc00078e000a */
[----:B------:R-:W-:Y:S01]  /*06e0*/  STG.E.64 desc[UR6][R2.64], R4 ;  /* 0x0000000402007986 */ /* 0x000fe2000c101b06 */
[----:B------:R-:W-:Y:S05]  /*06f0*/  EXIT ;  /* 0x000000000000794d */ /* 0x000fea0003800000 */
.L_x_5:
        /* <DEDUP_REMOVED lines=16> */
.L_x_11:


//--------------------- .text._Z21tiled_no_halos_kernelPdPKdjjjjjj --------------------------
	.section	.text._Z21tiled_no_halos_kernelPdPKdjjjjjj,"ax",@progbits
	.align	128
        .global         _Z21tiled_no_halos_kernelPdPKdjjjjjj
        .type           _Z21tiled_no_halos_kernelPdPKdjjjjjj,@function
        .size           _Z21tiled_no_halos_kernelPdPKdjjjjjj,(.L_x_12 - _Z21tiled_no_halos_kernelPdPKdjjjjjj)
        .other          _Z21tiled_no_halos_kernelPdPKdjjjjjj,@"STO_CUDA_ENTRY STV_DEFAULT"
_Z21tiled_no_halos_kernelPdPKdjjjjjj:
.text._Z21tiled_no_halos_kernelPdPKdjjjjjj:
        /* <DEDUP_REMOVED lines=10> */
[----:B------:R-:W4:Y:S01]  /*00a0*/  LDCU UR9, c[0x0][0x394] ;  /* 0x00007280ff0977ac */ /* 0x000f220008000800 */
[----:B0-----:R-:W-:-:S02]  /*00b0*/  IMAD R22, R25, UR4, R0 ;  /* 0x0000000419167c24 */ /* 0x001fc4000f8e0200 */
[----:B------:R-:W-:Y:S02]  /*00c0*/  VIADD R24, R25, 0x2 ;  /* 0x0000000219187836 */ /* 0x000fe40000000000 */
[----:B-1----:R-:W-:Y:S02]  /*00d0*/  VIADD R22, R22, UR10 ;  /* 0x0000000a16167c36 */ /* 0x002fe40008000000 */
[----:B--2---:R-:W-:-:S03]  /*00e0*/  IMAD R27, R2, UR8, R23 ;  /* 0x00000008021b7c24 */ /* 0x004fc6000f8e0217 */
[----:B------:R-:W-:Y:S01]  /*00f0*/  ISETP.GT.U32.AND P1, PT, R22, UR11, PT ;  /* 0x0000000b16007c0c */ /* 0x000fe2000bf24070 */
[----:B---3--:R-:W-:-:S05]  /*0100*/  VIADD R27, R27, UR6 ;  /* 0x000000061b1b7c36 */ /* 0x008fca0008000000 */
[C---:B------:R-:W-:Y:S01]  /*0110*/  ISETP.LE.U32.AND P1, PT, R27.reuse, UR7, !P1 ;  /* 0x000000071b007c0c */ /* 0x040fe2000cf23070 */
[----:B------:R-:W0:Y:S03]  /*0120*/  LDCU.64 UR6, c[0x0][0x358] ;  /* 0x00006b00ff0677ac */ /* 0x000e260008000a00 */
[----:B------:R-:W-:-:S13]  /*0130*/  ISETP.LT.OR P0, PT, R27, 0x2, !P1 ;  /* 0x000000021b00780c */ /* 0x000fda0004f01670 */
[----:B------:R-:W1:Y:S02]  /*0140*/  @!P0 LDC R2, c[0x0][0x390] ;  /* 0x0000e400ff028b82 */ /* 0x000e640000000800 */
[----:B-1----:R-:W-:-:S04]  /*0150*/  @!P0 IADD3 R2, PT, PT, R2, -0x2, RZ ;  /* 0xfffffffe02028810 */ /* 0x002fc80007ffe0ff */
[----:B------:R-:W-:Y:S01]  /*0160*/  ISETP.LT.U32.AND P0, PT, R27, R2, !P0 ;  /* 0x000000021b00720c */ /* 0x000fe20004701070 */
[----:B0---4-:R-:W-:-:S12]  /*0170*/  @!P1 BRA `(.L_x_7) ;  /* 0x0000000000a09947 */ /* 0x011fd80003800000 */
[----:B------:R-:W0:Y:S01]  /*0180*/  LDC R8, c[0x0][0x394] ;  /* 0x0000e500ff087b82 */ /* 0x000e220000000800 */
[----:B------:R-:W-:Y:S02]  /*0190*/  IADD3 R3, PT, PT, R27, -0x1, RZ ;  /* 0xffffffff1b037810 */ /* 0x000fe40007ffe0ff */
[----:B------:R-:W-:Y:S02]  /*01a0*/  ISETP.GE.U32.AND P2, PT, R0, R25, PT ;  /* 0x000000190000720c */ /* 0x000fe40003f46070 */
[C---:B------:R-:W-:Y:S02]  /*01b0*/  ISETP.GE.U32.AND P3, PT, R23.reuse, UR8, PT ;  /* 0x0000000817007c0c */ /* 0x040fe4000bf66070 */
[----:B------:R-:W-:Y:S01]  /*01c0*/  ISETP.GE.U32.OR P1, PT, R23, UR8, P2 ;  /* 0x0000000817007c0c */ /* 0x000fe20009726470 */
[----:B------:R-:W1:Y:S01]  /*01d0*/  LDC.64 R18, c[0x0][0x388] ;  /* 0x0000e200ff127b82 */ /* 0x000e620000000a00 */
[----:B0-----:R-:W-:-:S04]  /*01e0*/  IMAD R3, R3, R8, R22 ;  /* 0x0000000803037224 */ /* 0x001fc800078e0216 */
[----:B------:R-:W-:-:S04]  /*01f0*/  VIADD R3, R3, 0xffffffff ;  /* 0xffffffff03037836 */ /* 0x000fc80000000000 */
[----:B-1----:R-:W-:Y:S01]  /*0200*/  IMAD.WIDE R28, R3, 0x8, R18 ;  /* 0x00000008031c7825 */ /* 0x002fe200078e0212 */
[----:B------:R-:W-:-:S04]  /*0210*/  LEA R9, R8, R3, 0x1 ;  /* 0x0000000308097211 */ /* 0x000fc800078e08ff */
[----:B------:R-:W2:Y:S04]  /*0220*/  LDG.E.64 R2, desc[UR6][R28.64] ;  /* 0x000000061c027981 */ /* 0x000ea8000c1e1b00 */
[----:B------:R-:W3:Y:S04]  /*0230*/  @!P2 LDG.E.64 R4, desc[UR6][R28.64+0x8] ;  /* 0x000008061c04a981 */ /* 0x000ee8000c1e1b00 */
[----:B------:R0:W4:Y:S01]  /*0240*/  LDG.E.64 R6, desc[UR6][R28.64+0x10] ;  /* 0x000010061c067981 */ /* 0x000122000c1e1b00 */
[----:B------:R-:W-:-:S05]  /*0250*/  IMAD.WIDE R18, R9, 0x8, R18 ;  /* 0x0000000809127825 */ /* 0x000fca00078e0212 */
[----:B------:R-:W5:Y:S01]  /*0260*/  LDG.E.64 R14, desc[UR6][R18.64] ;  /* 0x00000006120e7981 */ /* 0x000f62000c1e1b00 */
[----:B0-----:R-:W-:-:S03]  /*0270*/  IMAD.WIDE R28, R8, 0x8, R28 ;  /* 0x00000008081c7825 */ /* 0x001fc600078e021c */
[----:B------:R-:W5:Y:S04]  /*0280*/  @!P2 LDG.E.64 R16, desc[UR6][R18.64+0x8] ;  /* 0x000008061210a981 */ /* 0x000f68000c1e1b00 */
[----:B------:R-:W5:Y:S04]  /*0290*/  @!P3 LDG.E.64 R8, desc[UR6][R28.64] ;  /* 0x000000061c08b981 */ /* 0x000f68000c1e1b00 */
[----:B------:R-:W5:Y:S04]  /*02a0*/  @!P1 LDG.E.64 R10, desc[UR6][R28.64+0x8] ;  /* 0x000008061c0a9981 */ /* 0x000f68000c1e1b00 */
[----:B------:R0:W5:Y:S04]  /*02b0*/  @!P3 LDG.E.64 R12, desc[UR6][R28.64+0x10] ;  /* 0x000010061c0cb981 */ /* 0x000168000c1e1b00 */
[----:B------:R1:W5:Y:S01]  /*02c0*/  LDG.E.64 R20, desc[UR6][R18.64+0x10] ;  /* 0x0000100612147981 */ /* 0x000362000c1e1b00 */
[----:B------:R-:W0:Y:S01]  /*02d0*/  S2UR UR5, SR_CgaCtaId ;  /* 0x00000000000579c3 */ /* 0x000e220000008800 */
[----:B------:R-:W-:Y:S01]  /*02e0*/  UMOV UR4, 0x400 ;  /* 0x0000040000047882 */ /* 0x000fe20000000000 */
[----:B------:R-:W-:Y:S01]  /*02f0*/  IMAD R26, R24, R23, R0 ;  /* 0x00000017181a7224 */ /* 0x000fe200078e0200 */
[----:B0-----:R-:W-:-:S06]  /*0300*/  ULEA UR4, UR5, UR4, 0x18 ;  /* 0x0000000405047291 */ /* 0x001fcc000f8ec0ff */
[----:B------:R-:W-:-:S04]  /*0310*/  LEA R26, R26, UR4, 0x3 ;  /* 0x000000041a1a7c11 */ /* 0x000fc8000f8e18ff */
[CC--:B------:R-:W-:Y:S01]  /*0320*/  @!P1 LEA R28, R25.reuse, R26.reuse, 0x3 ;  /* 0x0000001a191c9211 */ /* 0x0c0fe200078e18ff */
[C-C-:B------:R-:W-:Y:S01]  /*0330*/  @!P3 IMAD R29, R25.reuse, 0x8, R26.reuse ;  /* 0x00000008191db824 */ /* 0x140fe200078e021a */
[C---:B-1----:R-:W-:Y:S01]  /*0340*/  LEA R18, R25.reuse, R26, 0x4 ;  /* 0x0000001a19127211 */ /* 0x042fe200078e20ff */
[--C-:B------:R-:W-:Y:S01]  /*0350*/  IMAD R19, R24, 0x10, R26.reuse ;  /* 0x0000001018137824 */ /* 0x100fe200078e021a */
[----:B--2---:R0:W-:Y:S04]  /*0360*/  STS.64 [R26], R2 ;  /* 0x000000021a007388 */ /* 0x0041e80000000a00 */
[----:B---3--:R1:W-:Y:S04]  /*0370*/  @!P2 STS.64 [R26+0x8], R4 ;  /* 0x000008041a00a388 */ /* 0x0083e80000000a00 */
[----:B----4-:R1:W-:Y:S01]  /*0380*/  STS.64 [R26+0x10], R6 ;  /* 0x000010061a007388 */ /* 0x0103e20000000a00 */
[----:B0-----:R-:W-:-:S03]  /*0390*/  @!P3 IMAD R3, R25, 0x8, R26 ;  /* 0x000000081903b824 */ /* 0x001fc600078e021a */
[----:B-----5:R1:W-:Y:S04]  /*03a0*/  @!P3 STS.64 [R29+0x10], R8 ;  /* 0x000010081d00b388 */ /* 0x0203e80000000a00 */
[----:B------:R1:W-:Y:S04]  /*03b0*/  @!P1 STS.64 [R28+0x18], R10 ;  /* 0x0000180a1c009388 */ /* 0x0003e80000000a00 */
[----:B------:R1:W-:Y:S04]  /*03c0*/  @!P3 STS.64 [R3+0x20], R12 ;  /* 0x0000200c0300b388 */ /* 0x0003e80000000a00 */
[----:B------:R1:W-:Y:S04]  /*03d0*/  STS.64 [R18+0x20], R14 ;  /* 0x0000200e12007388 */ /* 0x0003e80000000a00 */
[----:B------:R1:W-:Y:S04]  /*03e0*/  @!P2 STS.64 [R19+0x8], R16 ;  /* 0x000008101300a388 */ /* 0x0003e80000000a00 */
[----:B------:R1:W-:Y:S02]  /*03f0*/  STS.64 [R19+0x10], R20 ;  /* 0x0000101413007388 */ /* 0x0003e40000000a00 */
.L_x_7:
[----:B------:R-:W-:Y:S05]  /*0400*/  BSYNC.RECONVERGENT B0 ;  /* 0x0000000000007941 */ /* 0x000fea0003800200 */
.L_x_6:
[----:B------:R-:W-:Y:S01]  /*0410*/  BAR.SYNC.DEFER_BLOCKING 0x0 ;  /* 0x0000000000007b1d */ /* 0x000fe20000010000 */
[----:B------:R-:W-:Y:S01]  /*0420*/  UIADD3 UR4, UPT, UPT, UR9, -0x2, URZ ;  /* 0xfffffffe09047890 */ /* 0x000fe2000fffe0ff */
[----:B------:R-:W-:-:S05]  /*0430*/  ISETP.LT.OR P0, PT, R22, 0x2, !P0 ;  /* 0x000000021600780c */ /* 0x000fca0004701670 */
[----:B------:R-:W-:-:S13]  /*0440*/  ISETP.GE.U32.OR P0, PT, R22, UR4, P0 ;  /* 0x0000000416007c0c */ /* 0x000fda0008706470 */
[----:B------:R-:W-:Y:S05]  /*0450*/  @P0 EXIT ;  /* 0x000000000000094d */ /* 0x000fea0003800000 */
[----:B------:R-:W0:Y:S01]  /*0460*/  S2UR UR5, SR_CgaCtaId ;  /* 0x00000000000579c3 */ /* 0x000e220000008800 */
[----:B------:R-:W-:Y:S01]  /*0470*/  IMAD R23, R24, R23, R24 ;  /* 0x0000001718177224 */ /* 0x000fe200078e0218 */
[----:B------:R-:W-:-:S04]  /*0480*/  UMOV UR4, 0x400 ;  /* 0x0000040000047882 */ /* 0x000fc80000000000 */
[----:B------:R-:W-:Y:S01]  /*0490*/  IADD3 R2, PT, PT, R23, R0, RZ ;  /* 0x0000000017027210 */ /* 0x000fe20007ffe0ff */
[----:B------:R-:W-:-:S04]  /*04a0*/  IMAD.IADD R23, R24, 0x1, R23 ;  /* 0x0000000118177824 */ /* 0x000fc800078e0217 */
[----:B------:R-:W-:-:S05]  /*04b0*/  IMAD R23, R24, -0x2, R23 ;  /* 0xfffffffe18177824 */ /* 0x000fca00078e0217 */
[----:B------:R-:W-:Y:S01]  /*04c0*/  IADD3 R23, PT, PT, R23, R0, RZ ;  /* 0x0000000017177210 */ /* 0x000fe20007ffe0ff */
[----:B0-----:R-:W-:-:S03]  /*04d0*/  ULEA UR4, UR5, UR4, 0x18 ;  /* 0x0000000405047291 */ /* 0x001fc6000f8ec0ff */
[----:B------:R-:W-:-:S03]  /*04e0*/  UMOV UR5, 0x3fa99999 ;  /* 0x3fa9999900057882 */ /* 0x000fc60000000000 */
[----:B-1----:R-:W-:Y:S02]  /*04f0*/  LEA R14, R2, UR4, 0x3 ;  /* 0x00000004020e7c11 */ /* 0x002fe4000f8e18ff */
[----:B------:R-:W-:Y:S01]  /*0500*/  LEA R23, R23, UR4, 0x3 ;  /* 0x0000000417177c11 */ /* 0x000fe2000f8e18ff */
[----:B------:R-:W-:Y:S01]  /*0510*/  UMOV UR4, 0x9999999a ;  /* 0x9999999a00047882 */ /* 0x000fe20000000000 */
[----:B------:R-:W-:Y:S01]  /*0520*/  LEA R25, R25, R14, 0x3 ;  /* 0x0000000e19197211 */ /* 0x000fe200078e18ff */
[----:B------:R-:W-:Y:S04]  /*0530*/  LDS.64 R2, [R14+0x10] ;  /* 0x000010000e027984 */ /* 0x000fe80000000a00 */
        /* <DEDUP_REMOVED lines=11> */
[----:B----4-:R-:W-:Y:S01]  /*05f0*/  DADD R4, R4, R6 ;  /* 0x0000000004047229 */ /* 0x010fe20000000006 */
[----:B------:R-:W2:Y:S07]  /*0600*/  LDC.64 R6, c[0x0][0x380] ;  /* 0x0000e000ff067b82 */ /* 0x000eae0000000a00 */
[----:B0-----:R-:W-:Y:S01]  /*0610*/  DADD R2, R4, R2 ;  /* 0x0000000004027229 */ /* 0x001fe20000000002 */
[----:B------:R-:W-:-:S07]  /*0620*/  IMAD R5, R27, UR9, R22 ;  /* 0x000000091b057c24 */ /* 0x000fce000f8e0216 */
[----:B-1----:R-:W-:-:S08]  /*0630*/  DADD R2, R2, R10 ;  /* 0x0000000002027229 */ /* 0x002fd0000000000a */
[----:B------:R-:W-:Y:S01]  /*0640*/  DMUL R2, R2, UR4 ;  /* 0x0000000402027c28 */ /* 0x000fe20008000000 */
[----:B--2---:R-:W-:-:S06]  /*0650*/  IMAD.WIDE.U32 R4, R5, 0x8, R6 ;  /* 0x0000000805047825 */ /* 0x004fcc00078e0006 */
[----:B------:R-:W-:Y:S01]  /*0660*/  STG.E.64 desc[UR6][R4.64], R2 ;  /* 0x0000000204007986 */ /* 0x000fe2000c101b06 */
[----:B------:R-:W-:Y:S05]  /*0670*/  EXIT ;  /* 0x000000000000794d */ /* 0x000fea0003800000 */
.L_x_8:
        /* <DEDUP_REMOVED lines=16> */
.L_x_12:


//--------------------- .text._Z30straightforward_unified_kernelPdS_jjjjjj --------------------------
	.section	.text._Z30straightforward_unified_kernelPdS_jjjjjj,"ax",@progbits
	.align	128
        .global         _Z30straightforward_unified_kernelPdS_jjjjjj
        .type           _Z30straightforward_unified_kernelPdS_jjjjjj,@function
        .size           _Z30straightforward_unified_kernelPdS_jjjjjj,(.L_x_13 - _Z30straightforward_unified_kernelPdS_jjjjjj)
        .other          _Z30straightforward_unified_kernelPdS_jjjjjj,@"STO_CUDA_ENTRY STV_DEFAULT"
_Z30straightforward_unified_kernelPdS_jjjjjj:
.text._Z30straightforward_unified_kernelPdS_jjjjjj:
[----:B------:R-:W-:Y:S01]  /*0000*/  LDC R1, c[0x0][0x37c] ;  /* 0x0000df00ff017b82 */ /* 0x000fe20000000800 */
[----:B------:R-:W0:Y:S07]  /*0010*/  S2R R5, SR_TID.X ;  /* 0x0000000000057919 */ /* 0x000e2e0000002100 */
[----:B------:R-:W1:Y:S01]  /*0020*/  LDC R0, c[0x0][0x364] ;  /* 0x0000d900ff007b82 */ /* 0x000e620000000800 */
[----:B------:R-:W2:Y:S01]  /*0030*/  LDCU.64 UR8, c[0x0][0x3a0] ;  /* 0x00007400ff0877ac */ /* 0x000ea20008000a00 */
[----:B------:R-:W1:Y:S01]  /*0040*/  S2R R3, SR_TID.Y ;  /* 0x0000000000037919 */ /* 0x000e620000002200 */
[----:B------:R-:W3:Y:S05]  /*0050*/  LDCU.64 UR6, c[0x0][0x398] ;  /* 0x00007300ff0677ac */ /* 0x000eea0008000a00 */
[----:B------:R-:W0:Y:S08]  /*0060*/  S2UR UR5, SR_CTAID.X ;  /* 0x00000000000579c3 */ /* 0x000e300000002500 */
[----:B------:R-:W0:Y:S08]  /*0070*/  LDC R2, c[0x0][0x360] ;  /* 0x0000d800ff027b82 */ /* 0x000e300000000800 */
[----:B------:R-:W1:Y:S01]  /*0080*/  S2UR UR4, SR_CTAID.Y ;  /* 0x00000000000479c3 */ /* 0x000e620000002600 */
[----:B0-----:R-:W-:-:S05]  /*0090*/  IMAD R2, R2, UR5, R5 ;  /* 0x0000000502027c24 */ /* 0x001fca000f8e0205 */
[----:B--2---:R-:W-:Y:S01]  /*00a0*/  IADD3 R17, PT, PT, R2, UR8, RZ ;  /* 0x0000000802117c10 */ /* 0x004fe2000fffe0ff */
[----:B-1----:R-:W-:-:S03]  /*00b0*/  IMAD R0, R0, UR4, R3 ;  /* 0x0000000400007c24 */ /* 0x002fc6000f8e0203 */
[----:B------:R-:W-:Y:S02]  /*00c0*/  ISETP.GT.U32.AND P0, PT, R17, UR9, PT ;  /* 0x0000000911007c0c */ /* 0x000fe4000bf04070 */
[----:B---3--:R-:W-:-:S04]  /*00d0*/  IADD3 R4, PT, PT, R0, UR6, RZ ;  /* 0x0000000600047c10 */ /* 0x008fc8000fffe0ff */
[----:B------:R-:W-:-:S13]  /*00e0*/  ISETP.GT.U32.OR P0, PT, R4, UR7, P0 ;  /* 0x0000000704007c0c */ /* 0x000fda0008704470 */
[----:B------:R-:W-:Y:S05]  /*00f0*/  @P0 EXIT ;  /* 0x000000000000094d */ /* 0x000fea0003800000 */
[----:B------:R-:W0:Y:S01]  /*0100*/  LDC R7, c[0x0][0x394] ;  /* 0x0000e500ff077b82 */ /* 0x000e220000000800 */
[----:B------:R-:W1:Y:S07]  /*0110*/  LDCU.64 UR4, c[0x0][0x358] ;  /* 0x00006b00ff0477ac */ /* 0x000e6e0008000a00 */
[----:B------:R-:W2:Y:S01]  /*0120*/  LDC.64 R2, c[0x0][0x388] ;  /* 0x0000e200ff027b82 */ /* 0x000ea20000000a00 */
[CC--:B0-----:R-:W-:Y:S01]  /*0130*/  IMAD R0, R4.reuse, R7.reuse, R17 ;  /* 0x0000000704007224 */ /* 0x0c1fe200078e0211 */
[----:B------:R-:W-:Y:S01]  /*0140*/  IADD3 R11, PT, PT, -R7, RZ, RZ ;  /* 0x000000ff070b7210 */ /* 0x000fe20007ffe1ff */
[----:B------:R-:W-:-:S03]  /*0150*/  IMAD R6, R4, R7, R7 ;  /* 0x0000000704067224 */ /* 0x000fc600078e0207 */
[C---:B------:R-:W-:Y:S02]  /*0160*/  IADD3 R5, PT, PT, R0.reuse, 0x1, RZ ;  /* 0x0000000100057810 */ /* 0x040fe40007ffe0ff */
[----:B------:R-:W-:Y:S02]  /*0170*/  IADD3 R9, PT, PT, R0, -0x1, RZ ;  /* 0xffffffff00097810 */ /* 0x000fe40007ffe0ff */
[----:B------:R-:W-:Y:S01]  /*0180*/  IADD3 R7, PT, PT, R17, R6, RZ ;  /* 0x0000000611077210 */ /* 0x000fe20007ffe0ff */
[----:B--2---:R-:W-:-:S04]  /*0190*/  IMAD.WIDE.U32 R4, R5, 0x8, R2 ;  /* 0x0000000805047825 */ /* 0x004fc800078e0002 */
[--C-:B------:R-:W-:Y:S01]  /*01a0*/  IMAD.WIDE.U32 R8, R9, 0x8, R2.reuse ;  /* 0x0000000809087825 */ /* 0x100fe200078e0002 */
[----:B------:R-:W-:Y:S01]  /*01b0*/  LEA R6, R11, R6, 0x1 ;  /* 0x000000060b067211 */ /* 0x000fe200078e08ff */
[----:B-1----:R-:W2:Y:S02]  /*01c0*/  LDG.E.64 R4, desc[UR4][R4.64] ;  /* 0x0000000404047981 */ /* 0x002ea4000c1e1b00 */
[----:B------:R-:W-:Y:S02]  /*01d0*/  IMAD.WIDE.U32 R14, R7, 0x8, R2 ;  /* 0x00000008070e7825 */ /* 0x000fe400078e0002 */
[----:B------:R-:W2:Y:S01]  /*01e0*/  LDG.E.64 R8, desc[UR4][R8.64] ;  /* 0x0000000408087981 */ /* 0x000ea2000c1e1b00 */
[----:B------:R-:W-:-:S03]  /*01f0*/  IADD3 R17, PT, PT, R17, R6, RZ ;  /* 0x0000000611117210 */ /* 0x000fc60007ffe0ff */
[----:B------:R-:W3:Y:S01]  /*0200*/  LDG.E.64 R14, desc[UR4][R14.64] ;  /* 0x000000040e0e7981 */ /* 0x000ee2000c1e1b00 */
[----:B------:R-:W-:Y:S01]  /*0210*/  IADD3 R11, PT, PT, R7, 0x1, RZ ;  /* 0x00000001070b7810 */ /* 0x000fe20007ffe0ff */
[----:B------:R-:W-:Y:S01]  /*0220*/  IMAD.WIDE.U32 R12, R17, 0x8, R2 ;  /* 0x00000008110c7825 */ /* 0x000fe200078e0002 */
[----:B------:R-:W-:-:S03]  /*0230*/  IADD3 R7, PT, PT, R7, -0x1, RZ ;  /* 0xffffffff07077810 */ /* 0x000fc60007ffe0ff */
[--C-:B------:R-:W-:Y:S02]  /*0240*/  IMAD.WIDE.U32 R10, R11, 0x8, R2.reuse ;  /* 0x000000080b0a7825 */ /* 0x100fe400078e0002 */
[----:B------:R-:W4:Y:S02]  /*0250*/  LDG.E.64 R12, desc[UR4][R12.64] ;  /* 0x000000040c0c7981 */ /* 0x000f24000c1e1b00 */
[----:B------:R-:W-:Y:S02]  /*0260*/  IMAD.WIDE.U32 R6, R7, 0x8, R2 ;  /* 0x0000000807067825 */ /* 0x000fe400078e0002 */
[----:B------:R-:W5:Y:S01]  /*0270*/  LDG.E.64 R10, desc[UR4][R10.64] ;  /* 0x000000040a0a7981 */ /* 0x000f62000c1e1b00 */
[----:B------:R-:W-:-:S03]  /*0280*/  IADD3 R19, PT, PT, R17, 0x1, RZ ;  /* 0x0000000111137810 */ /* 0x000fc60007ffe0ff */
[----:B------:R-:W5:Y:S01]  /*0290*/  LDG.E.64 R6, desc[UR4][R6.64] ;  /* 0x0000000406067981 */ /* 0x000f62000c1e1b00 */
[----:B------:R-:W-:Y:S01]  /*02a0*/  IADD3 R21, PT, PT, R17, -0x1, RZ ;  /* 0xffffffff11157810 */ /* 0x000fe20007ffe0ff */
[----:B------:R-:W-:-:S05]  /*02b0*/  IMAD.WIDE.U32 R18, R19, 0x8, R2 ;  /* 0x0000000813127825 */ /* 0x000fca00078e0002 */
[----:B------:R-:W5:Y:S01]  /*02c0*/  LDG.E.64 R16, desc[UR4][R18.64] ;  /* 0x0000000412107981 */ /* 0x000f62000c1e1b00 */
[----:B------:R-:W-:-:S06]  /*02d0*/  IMAD.WIDE.U32 R2, R21, 0x8, R2 ;  /* 0x0000000815027825 */ /* 0x000fcc00078e0002 */
[----:B------:R-:W5:Y:S01]  /*02e0*/  LDG.E.64 R2, desc[UR4][R2.64] ;  /* 0x0000000402027981 */ /* 0x000f62000c1e1b00 */
[----:B------:R-:W-:Y:S01]  /*02f0*/  UMOV UR6, 0x9999999a ;  /* 0x9999999a00067882 */ /* 0x000fe20000000000 */
[----:B------:R-:W-:Y:S01]  /*0300*/  UMOV UR7, 0x3fa99999 ;  /* 0x3fa9999900077882 */ /* 0x000fe20000000000 */
[----:B--2---:R-:W-:-:S08]  /*0310*/  DADD R4, R4, R8 ;  /* 0x0000000004047229 */ /* 0x004fd00000000008 */
[----:B---3--:R-:W-:-:S08]  /*0320*/  DADD R4, R4, R14 ;  /* 0x0000000004047229 */ /* 0x008fd0000000000e */
[----:B----4-:R-:W-:-:S08]  /*0330*/  DADD R4, R4, R12 ;  /* 0x0000000004047229 */ /* 0x010fd0000000000c */
[----:B-----5:R-:W-:-:S08]  /*0340*/  DFMA R4, R4, 4, R10 ;  /* 0x401000000404782b */ /* 0x020fd0000000000a */
[----:B------:R-:W-:Y:S01]  /*0350*/  DADD R4, R4, R6 ;  /* 0x0000000004047229 */ /* 0x000fe20000000006 */
[----:B------:R-:W0:Y:S07]  /*0360*/  LDC.64 R6, c[0x0][0x380] ;  /* 0x0000e000ff067b82 */ /* 0x000e2e0000000a00 */
[----:B------:R-:W-:-:S08]  /*0370*/  DADD R4, R4, R16 ;  /* 0x0000000004047229 */ /* 0x000fd00000000010 */
[----:B------:R-:W-:-:S08]  /*0380*/  DADD R4, R4, R2 ;  /* 0x0000000004047229 */ /* 0x000fd00000000002 */
[----:B------:R-:W-:Y:S01]  /*0390*/  DMUL R4, R4, UR6 ;  /* 0x0000000604047c28 */ /* 0x000fe20008000000 */
[----:B0-----:R-:W-:-:S06]  /*03a0*/  IMAD.WIDE.U32 R2, R0, 0x8, R6 ;  /* 0x0000000800027825 */ /* 0x001fcc00078e0006 */
[----:B------:R-:W-:Y:S01]  /*03b0*/  STG.E.64 desc[UR4][R2.64], R4 ;  /* 0x0000000402007986 */ /* 0x000fe2000c101b04 */
[----:B------:R-:W-:Y:S05]  /*03c0*/  EXIT ;  /* 0x000000000000794d */ /* 0x000fea0003800000 */
.L_x_9:
        /* <DEDUP_REMOVED lines=11> */
.L_x_13:


//--------------------- .nv.shared._Z36tiled_with_halos_larger_block_kernelPdPKdjjjjjj --------------------------
	.section	.nv.shared._Z36tiled_with_halos_larger_block_kernelPdPKdjjjjjj,"aw",@nobits
	.sectionflags	@""
	.align	16
	.zero		1024


//--------------------- .nv.shared.reserved.0     --------------------------
	.section	.nv.shared.reserved.0,"aw",@nobits
	.weak		__nv_reservedSMEM_offset_0_alias
	.size		__nv_reservedSMEM_offset_0_alias, 0, 64
	.other		__nv_reservedSMEM_offset_0_alias,@"STO_CUDA_RESERVED_SHARED STV_DEFAULT"
__nv_reservedSMEM_offset_0_alias:
	.zero		0
	.zero		64


//--------------------- .nv.shared._Z23tiled_with_halos_kernelPdPKdjjjjjj --------------------------
	.section	.nv.shared._Z23tiled_with_halos_kernelPdPKdjjjjjj,"aw",@nobits
	.sectionflags	@""
	.align	16
	.zero		1024


//--------------------- .nv.shared._Z21tiled_no_halos_kernelPdPKdjjjjjj --------------------------
	.section	.nv.shared._Z21tiled_no_halos_kernelPdPKdjjjjjj,"aw",@nobits
	.sectionflags	@""
	.align	16
	.zero		1024


//--------------------- .nv.shared._Z30straightforward_unified_kernelPdS_jjjjjj --------------------------
	.section	.nv.shared._Z30straightforward_unified_kernelPdS_jjjjjj,"aw",@nobits
	.sectionflags	@""
	.align	16
	.zero		1024


//--------------------- .nv.constant0._Z36tiled_with_halos_larger_block_kernelPdPKdjjjjjj --------------------------
	.section	.nv.constant0._Z36tiled_with_halos_larger_block_kernelPdPKdjjjjjj,"a",@progbits
	.sectionflags	@""
	.align	4
.nv.constant0._Z36tiled_with_halos_larger_block_kernelPdPKdjjjjjj:
	.zero		936


//--------------------- .nv.constant0._Z23tiled_with_halos_kernelPdPKdjjjjjj --------------------------
	.section	.nv.constant0._Z23tiled_with_halos_kernelPdPKdjjjjjj,"a",@progbits
	.sectionflags	@""
	.align	4
.nv.constant0._Z23tiled_with_halos_kernelPdPKdjjjjjj:
	.zero		936


//--------------------- .nv.constant0._Z21tiled_no_halos_kernelPdPKdjjjjjj --------------------------
	.section	.nv.constant0._Z21tiled_no_halos_kernelPdPKdjjjjjj,"a",@progbits
	.sectionflags	@""
	.align	4
.nv.constant0._Z21tiled_no_halos_kernelPdPKdjjjjjj:
	.zero		936


//--------------------- .nv.constant0._Z30straightforward_unified_kernelPdS_jjjjjj --------------------------
	.section	.nv.constant0._Z30straightforward_unified_kernelPdS_jjjjjj,"a",@progbits
	.sectionflags	@""
	.align	4
.nv.constant0._Z30straightforward_unified_kernelPdS_jjjjjj:
	.zero		936


//--------------------- SYMBOLS --------------------------

	.type		.nv.reservedSmem.offset0,@object
	.size		.nv.reservedSmem.offset0,0x4
	.type		.nv.reservedSmem.cap,@object
	.size		.nv.reservedSmem.cap,0x4
